	.target	sm_100a

	.elftype	@"ET_EXEC"


//--------------------- .note.nv.tkinfo           --------------------------
	.section	.note.nv.tkinfo,"",@"SHT_NOTE"
	.sectionflags	@"SHF_NOTE_NV_TKINFO"
	.tkinfo
        /*0018*/ 	.word	0x00000081
        /*0030*/ 	.string	""
        /*0030*/ 	.string	"ptxas-blackwell"
        /*0030*/ 	.string	"Cuda compilation tools, release 12.9, V12.9.86"
        /*0030*/ 	.string	"Build cuda_12.9.r12.9/compiler.36037853_0"
        /*0030*/ 	.string	"-v  -suppress-debug-info  -lineinfo  -arch sm_100a "



//--------------------- .note.nv.cuver            --------------------------
	.section	.note.nv.cuver,"",@"SHT_NOTE"
	.sectionflags	@"SHF_NOTE_NV_CUVER"
        /*0018*/ 	.short	0x0001
        /*001a*/ 	.short	0x0064
        /*001c*/ 	.short	0x0001
        /*001e*/ 	.short	0x0000
        /*0020*/ 	.short	0x0001
        /*0022*/ 	.short	0x0000


//--------------------- .nv.info                  --------------------------
	.section	.nv.info,"",@"SHT_CUDA_INFO"
	.align	4


	//----- nvinfo : EIATTR_REGCOUNT
	.align		4
        /*0000*/ 	.byte	0x04, 0x2f
        /*0002*/ 	.short	(.L_4 - .L_3)
	.align		4
.L_3:
        /*0004*/ 	.word	index@(gluon_tcgen05)
        /*0008*/ 	.word	0x00000019


	//----- nvinfo : EIATTR_FRAME_SIZE
	.align		4
.L_4:
        /*000c*/ 	.byte	0x04, 0x11
        /*000e*/ 	.short	(.L_6 - .L_5)
	.align		4
.L_5:
        /*0010*/ 	.word	index@($__internal_2_$__cuda_sm10x_tcgen05_guardrail_trap_unallocated_columns_being_dealloced)
        /*0014*/ 	.word	0x00000000


	//----- nvinfo : EIATTR_FRAME_SIZE
	.align		4
.L_6:
        /*0018*/ 	.byte	0x04, 0x11
        /*001a*/ 	.short	(.L_8 - .L_7)
	.align		4
.L_7:
        /*001c*/ 	.word	index@($__internal_1_$__cuda_sm10x_tcgen05_guardrail_trap_phase_invalid_during_alloc)
        /*0020*/ 	.word	0x00000000


	//----- nvinfo : EIATTR_FRAME_SIZE
	.align		4
.L_8:
        /*0024*/ 	.byte	0x04, 0x11
        /*0026*/ 	.short	(.L_10 - .L_9)
	.align		4
.L_9:
        /*0028*/ 	.word	index@($__internal_0_$__cuda_sm10x_tcgen05_guardrail_trap_col_being_dealloced_not_returned_by_alloc)
        /*002c*/ 	.word	0x00000000


	//----- nvinfo : EIATTR_FRAME_SIZE
	.align		4
.L_10:
        /*0030*/ 	.byte	0x04, 0x11
        /*0032*/ 	.short	(.L_12 - .L_11)
	.align		4
.L_11:
        /*0034*/ 	.word	index@(gluon_tcgen05)
        /*0038*/ 	.word	0x00000000


	//----- nvinfo : EIATTR_MIN_STACK_SIZE
	.align		4
.L_12:
        /*003c*/ 	.byte	0x04, 0x12
        /*003e*/ 	.short	(.L_14 - .L_13)
	.align		4
.L_13:
        /*0040*/ 	.word	index@(gluon_tcgen05)
        /*0044*/ 	.word	0x00000000
.L_14:


//--------------------- .nv.info.gluon_tcgen05    --------------------------
	.section	.nv.info.gluon_tcgen05,"",@"SHT_CUDA_INFO"
	.sectionflags	@""
	.align	4


	//----- nvinfo : EIATTR_CUDA_API_VERSION
	.align		4
        /*0000*/ 	.byte	0x04, 0x37
        /*0002*/ 	.short	(.L_16 - .L_15)
.L_15:
        /*0004*/ 	.word	0x00000081


	//----- nvinfo : EIATTR_KPARAM_INFO
	.align		4
.L_16:
        /*0008*/ 	.byte	0x04, 0x17
        /*000a*/ 	.short	(.L_18 - .L_17)
.L_17:
        /*000c*/ 	.word	0x00000000
        /*0010*/ 	.short	0x000a
        /*0012*/ 	.short	0x0048
        /*0014*/ 	.byte	0x00, 0xf4, 0x21, 0x00


	//----- nvinfo : EIATTR_KPARAM_INFO
	.align		4
.L_18:
        /*0018*/ 	.byte	0x04, 0x17
        /*001a*/ 	.short	(.L_20 - .L_19)
.L_19:
        /*001c*/ 	.word	0x00000000
        /*0020*/ 	.short	0x0009
        /*0022*/ 	.short	0x0040
        /*0024*/ 	.byte	0x00, 0xf4, 0x21, 0x00


	//----- nvinfo : EIATTR_KPARAM_INFO
	.align		4
.L_20:
        /*0028*/ 	.byte	0x04, 0x17
        /*002a*/ 	.short	(.L_22 - .L_21)
.L_21:
        /*002c*/ 	.word	0x00000000
        /*0030*/ 	.short	0x0008
        /*0032*/ 	.short	0x0038
        /*0034*/ 	.byte	0x00, 0xf0, 0x21, 0x00


	//----- nvinfo : EIATTR_KPARAM_INFO
	.align		4
.L_22:
        /*0038*/ 	.byte	0x04, 0x17
        /*003a*/ 	.short	(.L_24 - .L_23)
.L_23:
        /*003c*/ 	.word	0x00000000
        /*0040*/ 	.short	0x0007
        /*0042*/ 	.short	0x0030
        /*0044*/ 	.byte	0x00, 0xf0, 0x21, 0x00


	//----- nvinfo : EIATTR_KPARAM_INFO
	.align		4
.L_24:
        /*0048*/ 	.byte	0x04, 0x17
        /*004a*/ 	.short	(.L_26 - .L_25)
.L_25:
        /*004c*/ 	.word	0x00000000
        /*0050*/ 	.short	0x0006
        /*0052*/ 	.short	0x0028
        /*0054*/ 	.byte	0x00, 0xf0, 0x21, 0x00


	//----- nvinfo : EIATTR_KPARAM_INFO
	.align		4
.L_26:
        /*0058*/ 	.byte	0x04, 0x17
        /*005a*/ 	.short	(.L_28 - .L_27)
.L_27:
        /*005c*/ 	.word	0x00000000
        /*0060*/ 	.short	0x0005
        /*0062*/ 	.short	0x0020
        /*0064*/ 	.byte	0x00, 0xf0, 0x11, 0x00


	//----- nvinfo : EIATTR_KPARAM_INFO
	.align		4
.L_28:
        /*0068*/ 	.byte	0x04, 0x17
        /*006a*/ 	.short	(.L_30 - .L_29)
.L_29:
        /*006c*/ 	.word	0x00000000
        /*0070*/ 	.short	0x0004
        /*0072*/ 	.short	0x001c
        /*0074*/ 	.byte	0x00, 0xf0, 0x11, 0x00


	//----- nvinfo : EIATTR_KPARAM_INFO
	.align		4
.L_30:
        /*0078*/ 	.byte	0x04, 0x17
        /*007a*/ 	.short	(.L_32 - .L_31)
.L_31:
        /*007c*/ 	.word	0x00000000
        /*0080*/ 	.short	0x0003
        /*0082*/ 	.short	0x0018
        /*0084*/ 	.byte	0x00, 0xf0, 0x11, 0x00


	//----- nvinfo : EIATTR_KPARAM_INFO
	.align		4
.L_32:
        /*0088*/ 	.byte	0x04, 0x17
        /*008a*/ 	.short	(.L_34 - .L_33)
.L_33:
        /*008c*/ 	.word	0x00000000
        /*0090*/ 	.short	0x0002
        /*0092*/ 	.short	0x0010
        /*0094*/ 	.byte	0x00, 0xf4, 0x21, 0x00


	//----- nvinfo : EIATTR_KPARAM_INFO
	.align		4
.L_34:
        /*0098*/ 	.byte	0x04, 0x17
        /*009a*/ 	.short	(.L_36 - .L_35)
.L_35:
        /*009c*/ 	.word	0x00000000
        /*00a0*/ 	.short	0x0001
        /*00a2*/ 	.short	0x0008
        /*00a4*/ 	.byte	0x00, 0xf4, 0x21, 0x00


	//----- nvinfo : EIATTR_KPARAM_INFO
	.align		4
.L_36:
        /*00a8*/ 	.byte	0x04, 0x17
        /*00aa*/ 	.short	(.L_38 - .L_37)
.L_37:
        /*00ac*/ 	.word	0x00000000
        /*00b0*/ 	.short	0x0000
        /*00b2*/ 	.short	0x0000
        /*00b4*/ 	.byte	0x00, 0xf4, 0x21, 0x00


	//----- nvinfo : EIATTR_AT_ENTRY_FRAGMENTS
	.align		4
.L_38:
        /*00b8*/ 	.byte	0x04, 0x4f
        /*00ba*/ 	.short	(.L_40 - .L_39)


	//   ....[0]....
.L_39:
        /*00bc*/ 	.word	0x00000004


	//----- nvinfo : EIATTR_RESERVED_SMEM_USED
	.align		4
.L_40:
        /*00c0*/ 	.byte	0x01, 0x41
	.zero		2


	//----- nvinfo : EIATTR_SPARSE_MMA_MASK
	.align		4
        /*00c4*/ 	.byte	0x03, 0x50
        /*00c6*/ 	.short	0x0000


	//----- nvinfo : EIATTR_TCGEN05_1CTA_USED
	.align		4
        /*00c8*/ 	.byte	0x01, 0x51
	.zero		2


	//----- nvinfo : EIATTR_MAXREG_COUNT
	.align		4
        /*00cc*/ 	.byte	0x03, 0x1b
        /*00ce*/ 	.short	0x00ff


	//----- nvinfo : EIATTR_NUM_BARRIERS
	.align		4
        /*00d0*/ 	.byte	0x02, 0x4c
        /*00d2*/ 	.byte	0x01
	.zero		1


	//----- nvinfo : EIATTR_INT_WARP_WIDE_INSTR_OFFSETS
	.align		4
        /*00d4*/ 	.byte	0x04, 0x31
        /*00d6*/ 	.short	(.L_42 - .L_41)


	//   ....[0]....
.L_41:
        /*00d8*/ 	.word	0x00001750


	//   ....[1]....
        /*00dc*/ 	.word	0x00001770


	//   ....[2]....
        /*00e0*/ 	.word	0x000017f0


	//   ....[3]....
        /*00e4*/ 	.word	0x00001ac0


	//   ....[4]....
        /*00e8*/ 	.word	0x00001ad0


	//   ....[5]....
        /*00ec*/ 	.word	0x00001ae0


	//   ....[6]....
        /*00f0*/ 	.word	0x00001af0


	//   ....[7]....
        /*00f4*/ 	.word	0x00001d70


	//   ....[8]....
        /*00f8*/ 	.word	0x00001d80


	//   ....[9]....
        /*00fc*/ 	.word	0x00001ef0


	//   ....[10]....
        /*0100*/ 	.word	0x00001f40


	//   ....[11]....
        /*0104*/ 	.word	0x00001f50


	//   ....[12]....
        /*0108*/ 	.word	0x00001f80


	//   ....[13]....
        /*010c*/ 	.word	0x00002190


	//   ....[14]....
        /*0110*/ 	.word	0x000021a0


	//   ....[15]....
        /*0114*/ 	.word	0x00002520


	//   ....[16]....
        /*0118*/ 	.word	0x00002530


	//   ....[17]....
        /*011c*/ 	.word	0x000027f0


	//   ....[18]....
        /*0120*/ 	.word	0x00002840


	//----- nvinfo : EIATTR_COOP_GROUP_MASK_REGIDS
	.align		4
.L_42:
        /*0124*/ 	.byte	0x04, 0x29
        /*0126*/ 	.short	(.L_44 - .L_43)


	//   ....[0]....
.L_43:
        /*0128*/ 	.word	0xffffffff


	//   ....[1]....
        /*012c*/ 	.word	0xffffffff


	//   ....[2]....
        /*0130*/ 	.word	0xffffffff


	//   ....[3]....
        /*0134*/ 	.word	0xffffffff


	//   ....[4]....
        /*0138*/ 	.word	0xffffffff


	//   ....[5]....
        /*013c*/ 	.word	0xffffffff


	//   ....[6]....
        /*0140*/ 	.word	0xffffffff


	//   ....[7]....
        /*0144*/ 	.word	0xffffffff


	//   ....[8]....
        /*0148*/ 	.word	0xffffffff


	//   ....[9]....
        /*014c*/ 	.word	0xffffffff


	//----- nvinfo : EIATTR_COOP_GROUP_INSTR_OFFSETS
	.align		4
.L_44:
        /*0150*/ 	.byte	0x04, 0x28
        /*0152*/ 	.short	(.L_46 - .L_45)


	//   ....[0]....
.L_45:
        /*0154*/ 	.word	0x00000050


	//   ....[1]....
        /*0158*/ 	.word	0x00000310


	//   ....[2]....
        /*015c*/ 	.word	0x00000500


	//   ....[3]....
        /*0160*/ 	.word	0x000009a0


	//   ....[4]....
        /*0164*/ 	.word	0x00000ae0


	//   ....[5]....
        /*0168*/ 	.word	0x00000fe0


	//   ....[6]....
        /*016c*/ 	.word	0x00001120


	//   ....[7]....
        /*0170*/ 	.word	0x00001610


	//   ....[8]....
        /*0174*/ 	.word	0x00002680


	//   ....[9]....
        /*0178*/ 	.word	0x000028f0


	//----- nvinfo : EIATTR_VRC_CTA_INIT_COUNT
	.align		4
.L_46:
        /*017c*/ 	.byte	0x02, 0x4a
        /*017e*/ 	.byte	0x80
	.zero		1


	//----- nvinfo : EIATTR_MBARRIER_INSTR_OFFSETS
	.align		4
        /*0180*/ 	.byte	0x04, 0x39
        /*0182*/ 	.short	(.L_48 - .L_47)


	//   ....[0]....
.L_47:
        /*0184*/ 	.word	0x00001810
        /*0188*/ 	.word	0x000000ff
        /*018c*/ 	.word	0x00006000
        /*0190*/ 	.short	0x0100
        /*0192*/ 	.byte	0x08
	.zero		1


	//   ....[1]....
        /*0194*/ 	.word	0x00001820
        /*0198*/ 	.word	0x000000ff
        /*019c*/ 	.word	0x00006020
        /*01a0*/ 	.short	0x0100
        /*01a2*/ 	.byte	0x08
	.zero		1


	//   ....[2]....
        /*01a4*/ 	.word	0x000018d0
        /*01a8*/ 	.word	0x000000ff
        /*01ac*/ 	.word	0x00006008
        /*01b0*/ 	.short	0x0100
        /*01b2*/ 	.byte	0x08
	.zero		1


	//   ....[3]....
        /*01b4*/ 	.word	0x000018e0
        /*01b8*/ 	.word	0x000000ff
        /*01bc*/ 	.word	0x00006028
        /*01c0*/ 	.short	0x0100
        /*01c2*/ 	.byte	0x08
	.zero		1


	//   ....[4]....
        /*01c4*/ 	.word	0x000019f0
        /*01c8*/ 	.word	0x000000ff
        /*01cc*/ 	.word	0x00006010
        /*01d0*/ 	.short	0x0100
        /*01d2*/ 	.byte	0x08
	.zero		1


	//   ....[5]....
        /*01d4*/ 	.word	0x00001a00
        /*01d8*/ 	.word	0x000000ff
        /*01dc*/ 	.word	0x00006030
        /*01e0*/ 	.short	0x0100
        /*01e2*/ 	.byte	0x08
	.zero		1


	//   ....[6]....
        /*01e4*/ 	.word	0x00001bd0
        /*01e8*/ 	.word	0x000000ff
        /*01ec*/ 	.word	0x00006000
        /*01f0*/ 	.short	0x010a
        /*01f2*/ 	.byte	0x08
	.zero		1


	//   ....[7]....
        /*01f4*/ 	.word	0x00001dd0
        /*01f8*/ 	.word	0x000000ff
        /*01fc*/ 	.word	0x00006020
        /*0200*/ 	.short	0x010a
        /*0202*/ 	.byte	0x08
	.zero		1


	//   ....[8]....
        /*0204*/ 	.word	0x00001ff0
        /*0208*/ 	.word	0x000000ff
        /*020c*/ 	.word	0x00006000
        /*0210*/ 	.short	0x010a
        /*0212*/ 	.byte	0x1c
	.zero		1


	//   ....[9]....
        /*0214*/ 	.word	0x000021e0
        /*0218*/ 	.word	0x000000ff
        /*021c*/ 	.word	0x00006020
        /*0220*/ 	.short	0x010a
        /*0222*/ 	.byte	0x1c
	.zero		1


	//   ....[10]....
        /*0224*/ 	.word	0x000022b0
        /*0228*/ 	.word	0x000000ff
        /*022c*/ 	.word	0x00006000
        /*0230*/ 	.short	0x0108
        /*0232*/ 	.byte	0x08
	.zero		1


	//   ....[11]....
        /*0234*/ 	.word	0x000022c0
        /*0238*/ 	.word	0x000000ff
        /*023c*/ 	.word	0x00006020
        /*0240*/ 	.short	0x0108
        /*0242*/ 	.byte	0x08
	.zero		1


	//   ....[12]....
        /*0244*/ 	.word	0x00002310
        /*0248*/ 	.word	0x000000ff
        /*024c*/ 	.word	0x00006008
        /*0250*/ 	.short	0x0108
        /*0252*/ 	.byte	0x08
	.zero		1


	//   ....[13]....
        /*0254*/ 	.word	0x00002320
        /*0258*/ 	.word	0x000000ff
        /*025c*/ 	.word	0x00006028
        /*0260*/ 	.short	0x0108
        /*0262*/ 	.byte	0x08
	.zero		1


	//   ....[14]....
        /*0264*/ 	.word	0x00002370
        /*0268*/ 	.word	0x000000ff
        /*026c*/ 	.word	0x00006010
        /*0270*/ 	.short	0x0108
        /*0272*/ 	.byte	0x08
	.zero		1


	//   ....[15]....
        /*0274*/ 	.word	0x00002380
        /*0278*/ 	.word	0x000000ff
        /*027c*/ 	.word	0x00006030
        /*0280*/ 	.short	0x0108
        /*0282*/ 	.byte	0x08
	.zero		1


	//   ....[16]....
        /*0284*/ 	.word	0x00002910
        /*0288*/ 	.word	0x000000ff
        /*028c*/ 	.word	0x00006000
        /*0290*/ 	.short	0x010a
        /*0292*/ 	.byte	0x08
	.zero		1


	//   ....[17]....
        /*0294*/ 	.word	0x00002940
        /*0298*/ 	.word	0x000000ff
        /*029c*/ 	.word	0x00006020
        /*02a0*/ 	.short	0x010a
        /*02a2*/ 	.byte	0x08
	.zero		1


	//   ....[18]....
        /*02a4*/ 	.word	0x00002970
        /*02a8*/ 	.word	0x000000ff
        /*02ac*/ 	.word	0x00006000
        /*02b0*/ 	.short	0x010a
        /*02b2*/ 	.byte	0x1c
	.zero		1


	//   ....[19]....
        /*02b4*/ 	.word	0x000029a0
        /*02b8*/ 	.word	0x000000ff
        /*02bc*/ 	.word	0x00006020
        /*02c0*/ 	.short	0x010a
        /*02c2*/ 	.byte	0x1c
	.zero		1


	//----- nvinfo : EIATTR_NUM_MBARRIERS
	.align		4
.L_48:
        /*02c4*/ 	.byte	0x03, 0x38
        /*02c6*/ 	.short	0x0006


	//----- nvinfo : EIATTR_EXIT_INSTR_OFFSETS
	.align		4
        /*02c8*/ 	.byte	0x04, 0x1c
        /*02ca*/ 	.short	(.L_50 - .L_49)


	//   ....[0]....
.L_49:
        /*02cc*/ 	.word	0x00002900


	//----- nvinfo : EIATTR_REQNTID
	.align		4
.L_50:
        /*02d0*/ 	.byte	0x04, 0x10
        /*02d2*/ 	.short	(.L_52 - .L_51)
.L_51:
        /*02d4*/ 	.word	0x00000100
        /*02d8*/ 	.word	0x00000001
        /*02dc*/ 	.word	0x00000001


	//----- nvinfo : EIATTR_CRS_STACK_SIZE
	.align		4
.L_52:
        /*02e0*/ 	.byte	0x04, 0x1e
        /*02e2*/ 	.short	(.L_54 - .L_53)
.L_53:
        /*02e4*/ 	.word	0x00000000


	//----- nvinfo : EIATTR_CBANK_PARAM_SIZE
	.align		4
.L_54:
        /*02e8*/ 	.byte	0x03, 0x19
        /*02ea*/ 	.short	0x0050


	//----- nvinfo : EIATTR_PARAM_CBANK
	.align		4
        /*02ec*/ 	.byte	0x04, 0x0a
        /*02ee*/ 	.short	(.L_56 - .L_55)
	.align		4
.L_55:
        /*02f0*/ 	.word	index@(.nv.constant0.gluon_tcgen05)
        /*02f4*/ 	.short	0x0380
        /*02f6*/ 	.short	0x0050


	//----- nvinfo : EIATTR_SW_WAR
	.align		4
.L_56:
        /*02f8*/ 	.byte	0x04, 0x36
        /*02fa*/ 	.short	(.L_58 - .L_57)
.L_57:
        /*02fc*/ 	.word	0x00000008
.L_58:


//--------------------- .nv.compat                --------------------------
	.section	.nv.compat,"",@"SHT_CUDA_COMPAT_INFO"
	.align	4
        /*0000*/ 	.byte	0x02, 0x02, 0x02, 0x00, 0x02, 0x05, 0x05, 0x00, 0x02, 0x03, 0x03, 0x00, 0x02, 0x06, 0x01, 0x00


//--------------------- .nv.callgraph             --------------------------
	.section	.nv.callgraph,"",@"SHT_CUDA_CALLGRAPH"
	.align	4
	.sectionentsize	8
	.align		4
        /*0000*/ 	.word	0x00000000
	.align		4
        /*0004*/ 	.word	0xffffffff
	.align		4
        /*0008*/ 	.word	0x00000000
	.align		4
        /*000c*/ 	.word	0xfffffffe
	.align		4
        /*0010*/ 	.word	0x00000000
	.align		4
        /*0014*/ 	.word	0xfffffffd
	.align		4
        /*0018*/ 	.word	0x00000000
	.align		4
        /*001c*/ 	.word	0xfffffffc


//--------------------- .text.gluon_tcgen05       --------------------------
	.section	.text.gluon_tcgen05,"ax",@progbits
	.align	128
        .global         gluon_tcgen05
        .type           gluon_tcgen05,@function
        .size           gluon_tcgen05,(.L_x_81 - gluon_tcgen05)
        .other          gluon_tcgen05,@"STO_CUDA_ENTRY STV_DEFAULT"
gluon_tcgen05:
.text.gluon_tcgen05:
[----:B------:R-:W1:Y:S01]  /*0000*/  LDC R1, c[0x0][0x37c] ;  /* 0x0000df00ff017b82 */ /* 0x000e620000000800 */
[----:B------:R-:W2:Y:S02]  /*0010*/  S2R R0, SR_TID.X ;  /* 0x0000000000007919 */ /* 0x000ea40000002100 */
[----:B--2---:R-:W-:-:S13]  /*0020*/  ISETP.GE.U32.AND P2, PT, R0, 0x20, PT ;  /* 0x000000200000780c */ /* 0x004fda0003f46070 */
[----:B------:R-:W-:Y:S05]  /*0030*/  @P2 BRA `(.L_x_0) ;  /* 0x0000000000b82947 */ /* 0x000fea0003800000 */
[----:B------:R-:W2:Y:S01]  /*0040*/  S2UR UR6, SR_CgaCtaId ;  /* 0x00000000000679c3 */ /* 0x000ea20000008800 */
[----:B------:R-:W-:Y:S01]  /*0050*/  NOP ;  /* 0x0000000000007918 */ /* 0x000fe20000000000 */
[----:B------:R-:W-:Y:S02]  /*0060*/  UMOV UR4, 0x40 ;  /* 0x0000004000047882 */ /* 0x000fe40000000000 */
[----:B--2---:R-:W-:-:S09]  /*0070*/  ULEA UR4, UR6, UR4, 0x18 ;  /* 0x0000000406047291 */ /* 0x004fd2000f8ec0ff */
[----:B------:R-:W2:Y:S01]  /*0080*/  LDS.U8 R2, [UR4] ;  /* 0x00000004ff027984 */ /* 0x000ea20008000000 */
[----:B------:R-:W-:Y:S02]  /*0090*/  UMOV UR4, 0x400 ;  /* 0x0000040000047882 */ /* 0x000fe40000000000 */
[----:B------:R-:W-:Y:S01]  /*00a0*/  ULEA UR4, UR6, UR4, 0x18 ;  /* 0x0000000406047291 */ /* 0x000fe2000f8ec0ff */
[----:B--2---:R-:W-:-:S13]  /*00b0*/  ISETP.NE.AND P0, PT, R2, RZ, PT ;  /* 0x000000ff0200720c */ /* 0x004fda0003f05270 */
[----:B------:R-:W-:Y:S05]  /*00c0*/  @P0 BRA `(.L_x_1) ;  /* 0x00000000007c0947 */ /* 0x000fea0003800000 */
[----:B------:R-:W-:-:S13]  /*00d0*/  ELECT P0, URZ, PT ;  /* 0x0000000000ff782f */ /* 0x000fda0003800000 */
[----:B------:R-:W-:Y:S05]  /*00e0*/  @!P0 BRA `(.L_x_2) ;  /* 0x0000000000848947 */ /* 0x000fea0003800000 */
[----:B------:R-:W-:Y:S01]  /*00f0*/  UMOV UR5, 0x2 ;  /* 0x0000000200057882 */ /* 0x000fe20000000000 */
[----:B------:R-:W-:Y:S02]  /*0100*/  IMAD.MOV.U32 R5, RZ, RZ, 0x1 ;  /* 0x00000001ff057424 */ /* 0x000fe400078e00ff */
[----:B------:R-:W-:Y:S02]  /*0110*/  IMAD.MOV.U32 R3, RZ, RZ, 0x3 ;  /* 0x00000003ff037424 */ /* 0x000fe400078e00ff */
[----:B------:R-:W-:Y:S04]  /*0120*/  DEPBAR.LE SB2, 0x36 ;  /* 0x0000ad800000791a */ /* 0x000fe80000000000 */
[----:B------:R-:W2:Y:S02]  /*0130*/  UTCATOMSWS.FIND_AND_SET.ALIGN UP0, UR5, UR5 ;  /* 0x00000005000575e3 */ /* 0x000ea40008000800 */
[----:B--2---:R-:W-:-:S04]  /*0140*/  PLOP3.LUT P0, PT, PT, PT, UP0, 0x80, 0x8 ;  /* 0x000000000008781c */ /* 0x004fc80003f0f008 */
[----:B------:R-:W-:-:S04]  /*0150*/  SEL R2, RZ, 0xffffffff, !P0 ;  /* 0xffffffffff027807 */ /* 0x000fc80004000000 */
[----:B------:R-:W-:Y:S01]  /*0160*/  ISETP.NE.AND P0, PT, R2, RZ, PT ;  /* 0x000000ff0200720c */ /* 0x000fe20003f05270 */
[----:B------:R-:W-:-:S12]  /*0170*/  IMAD.U32 R2, RZ, RZ, UR5 ;  /* 0x00000005ff027e24 */ /* 0x000fd8000f8e00ff */
[----:B------:R-:W-:Y:S05]  /*0180*/  @P0 BRA `(.L_x_3) ;  /* 0x0000000000240947 */ /* 0x000fea0003800000 */
.L_x_4:
[----:B------:R-:W-:Y:S05]  /*0190*/  NANOSLEEP 0x64 ;  /* 0x000000640000795d */ /* 0x000fea0003800000 */
[----:B------:R-:W-:-:S05]  /*01a0*/  UMOV UR5, 0x2 ;  /* 0x0000000200057882 */ /* 0x000fca0000000000 */
[----:B------:R-:W-:Y:S04]  /*01b0*/  DEPBAR.LE SB2, 0x36 ;  /* 0x0000ad800000791a */ /* 0x000fe80000000000 */
[----:B------:R-:W2:Y:S02]  /*01c0*/  UTCATOMSWS.FIND_AND_SET.ALIGN UP0, UR5, UR5 ;  /* 0x00000005000575e3 */ /* 0x000ea40008000800 */
[----:B--2---:R-:W-:-:S04]  /*01d0*/  PLOP3.LUT P0, PT, PT, PT, UP0, 0x80, 0x8 ;  /* 0x000000000008781c */ /* 0x004fc80003f0f008 */
[----:B------:R-:W-:-:S04]  /*01e0*/  SEL R2, RZ, 0xffffffff, !P0 ;  /* 0xffffffffff027807 */ /* 0x000fc80004000000 */
[----:B------:R-:W-:Y:S01]  /*01f0*/  ISETP.NE.AND P0, PT, R2, RZ, PT ;  /* 0x000000ff0200720c */ /* 0x000fe20003f05270 */
[----:B------:R-:W-:-:S12]  /*0200*/  IMAD.U32 R2, RZ, RZ, UR5 ;  /* 0x00000005ff027e24 */ /* 0x000fd8000f8e00ff */
[----:B------:R-:W-:Y:S05]  /*0210*/  @!P0 BRA `(.L_x_4) ;  /* 0xfffffffc00dc8947 */ /* 0x000fea000383ffff */
.L_x_3:
[C---:B------:R-:W-:Y:S01]  /*0220*/  VIADD R4, R2.reuse, 0x10 ;  /* 0x0000001002047836 */ /* 0x040fe20000000000 */
[----:B------:R-:W-:Y:S01]  /*0230*/  UMOV UR5, 0x50 ;  /* 0x0000005000057882 */ /* 0x000fe20000000000 */
[----:B------:R-:W-:Y:S01]  /*0240*/  SHF.L.U32 R3, R3, R2, RZ ;  /* 0x0000000203037219 */ /* 0x000fe200000006ff */
[----:B------:R-:W-:Y:S01]  /*0250*/  ULEA UR5, UR6, UR5, 0x18 ;  /* 0x0000000506057291 */ /* 0x000fe2000f8ec0ff */
[----:B------:R-:W-:Y:S01]  /*0260*/  IMAD.SHL.U32 R2, R2, 0x20, RZ ;  /* 0x0000002002027824 */ /* 0x000fe200078e00ff */
[----:B------:R-:W-:-:S04]  /*0270*/  SHF.L.U32 R4, R5, R4, RZ ;  /* 0x0000000405047219 */ /* 0x000fc800000006ff */
[----:B------:R-:W-:-:S05]  /*0280*/  LOP3.LUT R3, R4, R3, RZ, 0xfc, !PT ;  /* 0x0000000304037212 */ /* 0x000fca00078efcff */
[----:B------:R2:W-:Y:S04]  /*0290*/  ATOMS.OR RZ, [UR5], R3 ;  /* 0x00000003ffff798c */ /* 0x0005e8000b000005 */
[----:B------:R2:W-:Y:S01]  /*02a0*/  STS [UR4], R2 ;  /* 0x00000002ff007988 */ /* 0x0005e20008000804 */
[----:B------:R-:W-:Y:S05]  /*02b0*/  BRA `(.L_x_2) ;  /* 0x0000000000107947 */ /* 0x000fea0003800000 */
.L_x_1:
[----:B------:R-:W-:Y:S01]  /*02c0*/  IMAD.MOV.U32 R3, RZ, RZ, -0x1 ;  /* 0xffffffffff037424 */ /* 0x000fe200078e00ff */
[----:B------:R-:W-:-:S04]  /*02d0*/  MOV R2, 0x300 ;  /* 0x0000030000027802 */ /* 0x000fc80000000f00 */
[----:B------:R2:W-:Y:S03]  /*02e0*/  STS [UR4], R3 ;  /* 0x00000003ff007988 */ /* 0x0005e60008000804 */
[----:B-12---:R-:W-:Y:S05]  /*02f0*/  CALL.REL.NOINC `($__internal_1_$__cuda_sm10x_tcgen05_guardrail_trap_phase_invalid_during_alloc) ;  /* 0x0000002400c07944 */ /* 0x006fea0003c00000 */
.L_x_2:
[----:B------:R-:W-:Y:S05]  /*0300*/  WARPSYNC.ALL ;  /* 0x0000000000007948 */ /* 0x000fea0003800000 */
[----:B------:R-:W-:Y:S01]  /*0310*/  NOP ;  /* 0x0000000000007918 */ /* 0x000fe20000000000 */
.L_x_0:
[----:B------:R-:W3:Y:S08]  /*0320*/  S2UR UR4, SR_CgaCtaId ;  /* 0x00000000000479c3 */ /* 0x000ef00000008800 */
[----:B------:R-:W-:Y:S01]  /*0330*/  BAR.SYNC.DEFER_BLOCKING 0x0 ;  /* 0x0000000000007b1d */ /* 0x000fe20000010000 */
[----:B------:R-:W-:-:S05]  /*0340*/  LOP3.LUT R20, R0, 0xff, RZ, 0xc0, !PT ;  /* 0x000000ff00147812 */ /* 0x000fca00078ec0ff */
[----:B------:R-:W-:Y:S02]  /*0350*/  UMOV UR8, 0x400 ;  /* 0x0000040000087882 */ /* 0x000fe40000000000 */
[----:B--2---:R-:W2:Y:S08]  /*0360*/  LDC R3, c[0x0][0x398] ;  /* 0x0000e600ff037b82 */ /* 0x004eb00000000800 */
[----:B------:R-:W4:Y:S01]  /*0370*/  LDC R6, c[0x0][0x3a0] ;  /* 0x0000e800ff067b82 */ /* 0x000f220000000800 */
[----:B---3--:R-:W-:-:S07]  /*0380*/  ULEA UR8, UR4, UR8, 0x18 ;  /* 0x0000000804087291 */ /* 0x008fce000f8ec0ff */
[----:B------:R-:W3:Y:S02]  /*0390*/  S2UR UR9, SR_CTAID.Y ;  /* 0x00000000000979c3 */ /* 0x000ee40000002600 */
[----:B------:R-:W5:Y:S06]  /*03a0*/  LDS R4, [UR8] ;  /* 0x00000008ff047984 */ /* 0x000f6c0008000800 */
[----:B------:R-:W-:Y:S06]  /*03b0*/  BAR.SYNC.DEFER_BLOCKING 0x0 ;  /* 0x0000000000007b1d */ /* 0x000fec0000010000 */
[----:B------:R-:W-:Y:S05]  /*03c0*/  @P2 BRA `(.L_x_5) ;  /* 0x0000000000182947 */ /* 0x000fea0003800000 */
[----:B------:R-:W-:Y:S01]  /*03d0*/  ELECT P0, URZ, PT ;  /* 0x0000000000ff782f */ /* 0x000fe20003800000 */
[----:B------:R-:W-:Y:S01]  /*03e0*/  IMAD.MOV.U32 R2, RZ, RZ, 0x1 ;  /* 0x00000001ff027424 */ /* 0x000fe200078e00ff */
[----:B------:R-:W-:Y:S01]  /*03f0*/  UMOV UR5, 0x40 ;  /* 0x0000004000057882 */ /* 0x000fe20000000000 */
[----:B------:R-:W-:Y:S01]  /*0400*/  UVIRTCOUNT.DEALLOC.SMPOOL 0x80 ;  /* 0x000000800000784c */ /* 0x000fe20000000000 */
[----:B------:R-:W-:-:S09]  /*0410*/  ULEA UR5, UR4, UR5, 0x18 ;  /* 0x0000000504057291 */ /* 0x000fd2000f8ec0ff */
[----:B------:R5:W-:Y:S03]  /*0420*/  @P0 STS.U8 [UR5], R2 ;  /* 0x00000002ff000988 */ /* 0x000be60008000005 */
.L_x_5:
[----:B------:R-:W5:Y:S01]  /*0430*/  S2UR UR4, SR_CTAID.Z ;  /* 0x00000000000479c3 */ /* 0x000f620000002700 */
[----:B------:R-:W4:Y:S01]  /*0440*/  LDCU UR5, c[0x0][0x370] ;  /* 0x00006e00ff0577ac */ /* 0x000f220008000800 */
[C---:B------:R-:W-:Y:S01]  /*0450*/  ISETP.GE.U32.AND P0, PT, R20.reuse, 0x20, PT ;  /* 0x000000201400780c */ /* 0x040fe20003f06070 */
[----:B--2--5:R-:W-:Y:S01]  /*0460*/  VIADD R2, R3, 0xffffffff ;  /* 0xffffffff03027836 */ /* 0x024fe20000000000 */
[C---:B------:R-:W-:Y:S01]  /*0470*/  ISETP.NE.U32.AND P3, PT, R20.reuse, RZ, PT ;  /* 0x000000ff1400720c */ /* 0x040fe20003f65070 */
[----:B------:R-:W2:Y:S01]  /*0480*/  LDCU UR6, c[0x0][0x374] ;  /* 0x00006e80ff0677ac */ /* 0x000ea20008000800 */
[----:B------:R-:W-:Y:S01]  /*0490*/  LEA R7, R20, UR8, 0x2 ;  /* 0x0000000814077c11 */ /* 0x000fe2000f8e10ff */
[----:B----4-:R-:W-:Y:S01]  /*04a0*/  VIADD R11, R6, 0xffffffff ;  /* 0xffffffff060b7836 */ /* 0x010fe20000000000 */
[----:B------:R-:W4:Y:S01]  /*04b0*/  S2UR UR7, SR_CTAID.X ;  /* 0x00000000000779c3 */ /* 0x000f220000002500 */
[----:B------:R-:W5:Y:S01]  /*04c0*/  LDCU.64 UR20, c[0x0][0x3c0] ;  /* 0x00007800ff1477ac */ /* 0x000f620008000a00 */
[----:B------:R-:W-:Y:S01]  /*04d0*/  R2UR UR23, R4 ;  /* 0x00000000041772ca */ /* 0x000fe200000e0000 */
[----:B------:R-:W-:Y:S04]  /*04e0*/  BSSY.RECONVERGENT B0, `(.L_x_6) ;  /* 0x0000011000007945 */ /* 0x000fe80003800200 */
[----:B------:R3:W-:Y:S01]  /*04f0*/  @!P0 STS [R7], RZ ;  /* 0x000000ff07008388 */ /* 0x0007e20000000800 */
[----:B------:R-:W-:-:S03]  /*0500*/  NOP ;  /* 0x0000000000007918 */ /* 0x000fc60000000000 */
[----:B------:R3:W-:Y:S02]  /*0510*/  @!P3 STS [UR8+0x24], R2 ;  /* 0x00002402ff00b988 */ /* 0x0007e40008000808 */
[----:B--23--:R-:W-:Y:S02]  /*0520*/  UIMAD UR4, UR4, UR6, UR9 ;  /* 0x00000006040472a4 */ /* 0x00cfe4000f8e0209 */
[----:B------:R2:W-:Y:S02]  /*0530*/  @!P3 STS [UR8+0x20], R11 ;  /* 0x0000200bff00b988 */ /* 0x0005e40008000808 */
[----:B----4-:R-:W-:-:S04]  /*0540*/  UIMAD UR4, UR4, UR5, UR7 ;  /* 0x00000005040472a4 */ /* 0x010fc8000f8e0207 */
[----:B------:R-:W-:-:S04]  /*0550*/  UIMAD UR4, UR4, 0x180, URZ ;  /* 0x00000180040478a4 */ /* 0x000fc8000f8e02ff */
[----:B-----5:R-:W-:-:S04]  /*0560*/  UIADD3 UR24, UP0, UPT, UR4, UR20, URZ ;  /* 0x0000001404187290 */ /* 0x020fc8000ff1e0ff */
[----:B------:R-:W-:Y:S01]  /*0570*/  ULEA.HI.X.SX32 UR25, UR4, UR21, 0x1, UP0 ;  /* 0x0000001504197291 */ /* 0x000fe200080f0eff */
[----:B--2---:R-:W-:Y:S11]  /*0580*/  @P3 BRA `(.L_x_7) ;  /* 0x0000000000183947 */ /* 0x004ff60003800000 */
[----:B------:R-:W2:Y:S01]  /*0590*/  LDS R3, [UR8+0x8] ;  /* 0x00000808ff037984 */ /* 0x000ea20008000800 */
[----:B------:R-:W3:Y:S01]  /*05a0*/  LDC.64 R8, c[0x0][0x380] ;  /* 0x0000e000ff087b82 */ /* 0x000ee20000000a00 */
[----:B------:R-:W-:Y:S02]  /*05b0*/  IMAD.MOV.U32 R4, RZ, RZ, 0x70 ;  /* 0x00000070ff047424 */ /* 0x000fe400078e00ff */
[----:B---3--:R3:W-:Y:S03]  /*05c0*/  STS.64 [UR8], R8 ;  /* 0x00000008ff007988 */ /* 0x0087e60008000a08 */
[----:B--2---:R-:W-:-:S05]  /*05d0*/  LOP3.LUT R3, R3, 0x10, R4, 0xd8, !PT ;  /* 0x0000001003037812 */ /* 0x004fca00078ed804 */
[----:B------:R3:W-:Y:S02]  /*05e0*/  STS [UR8+0x8], R3 ;  /* 0x00000803ff007988 */ /* 0x0007e40008000808 */
.L_x_7:
[----:B------:R-:W-:Y:S05]  /*05f0*/  BSYNC.RECONVERGENT B0 ;  /* 0x0000000000007941 */ /* 0x000fea0003800200 */
.L_x_6:
[----:B------:R-:W-:Y:S04]  /*0600*/  BSSY.RECONVERGENT B0, `(.L_x_8) ;  /* 0x000000a000007945 */ /* 0x000fe80003800200 */
[----:B------:R-:W-:Y:S05]  /*0610*/  @P3 BRA `(.L_x_9) ;  /* 0x0000000000203947 */ /* 0x000fea0003800000 */
[----:B---3--:R-:W2:Y:S01]  /*0620*/  LDS R3, [UR8+0x34] ;  /* 0x00003408ff037984 */ /* 0x008ea20008000800 */
[----:B------:R-:W-:Y:S02]  /*0630*/  IMAD.MOV.U32 R4, RZ, RZ, 0x1f000000 ;  /* 0x1f000000ff047424 */ /* 0x000fe400078e00ff */
[----:B------:R-:W-:Y:S01]  /*0640*/  @!P3 IMAD.MOV.U32 R5, RZ, RZ, 0x3f ;  /* 0x0000003fff05b424 */ /* 0x000fe200078e00ff */
[----:B------:R-:W3:Y:S02]  /*0650*/  @!P3 LDS R8, [UR8+0x38] ;  /* 0x00003808ff08b984 */ /* 0x000ee40008000800 */
[----:B--2---:R-:W-:Y:S02]  /*0660*/  LOP3.LUT R3, R3, 0xff000000, R4, 0xb8, !PT ;  /* 0xff00000003037812 */ /* 0x004fe400078eb804 */
[----:B---3--:R-:W-:-:S03]  /*0670*/  @!P3 LOP3.LUT R4, R8, 0xff, R5, 0xb8, !PT ;  /* 0x000000ff0804b812 */ /* 0x008fc600078eb805 */
[----:B------:R2:W-:Y:S04]  /*0680*/  STS [UR8+0x34], R3 ;  /* 0x00003403ff007988 */ /* 0x0005e80008000808 */
[----:B------:R2:W-:Y:S02]  /*0690*/  @!P3 STS [UR8+0x38], R4 ;  /* 0x00003804ff00b988 */ /* 0x0005e40008000808 */
.L_x_9:
[----:B------:R-:W-:Y:S05]  /*06a0*/  BSYNC.RECONVERGENT B0 ;  /* 0x0000000000007941 */ /* 0x000fea0003800200 */
.L_x_8:
[----:B------:R-:W-:Y:S04]  /*06b0*/  BSSY.RECONVERGENT B0, `(.L_x_10) ;  /* 0x000000e000007945 */ /* 0x000fe80003800200 */
[----:B------:R-:W-:Y:S05]  /*06c0*/  @P3 BRA `(.L_x_11) ;  /* 0x0000000000303947 */ /* 0x000fea0003800000 */
[----:B--2---:R-:W2:Y:S01]  /*06d0*/  LDS R4, [UR8+0x34] ;  /* 0x00003408ff047984 */ /* 0x004ea20008000800 */
[----:B------:R-:W4:Y:S03]  /*06e0*/  LDC.64 R12, c[0x0][0x3a8] ;  /* 0x0000ea00ff0c7b82 */ /* 0x000f260000000a00 */
[----:B---3--:R-:W3:Y:S01]  /*06f0*/  LDS R3, [UR8+0x1c] ;  /* 0x00001c08ff037984 */ /* 0x008ee20008000800 */
[C---:B----4-:R-:W-:Y:S01]  /*0700*/  SHF.L.U64.HI R8, R12.reuse, 0x1, R13 ;  /* 0x000000010c087819 */ /* 0x050fe2000001020d */
[----:B------:R-:W-:-:S03]  /*0710*/  IMAD.SHL.U32 R5, R12, 0x2, RZ ;  /* 0x000000020c057824 */ /* 0x000fc600078e00ff */
[--C-:B------:R-:W-:Y:S02]  /*0720*/  SHF.R.U32.HI R10, RZ, 0x4, R8.reuse ;  /* 0x00000004ff0a7819 */ /* 0x100fe40000011608 */
[----:B------:R-:W-:-:S05]  /*0730*/  SHF.R.U64 R5, R5, 0x4, R8 ;  /* 0x0000000405057819 */ /* 0x000fca0000001208 */
[----:B------:R4:W-:Y:S01]  /*0740*/  STS [UR8+0xc], R5 ;  /* 0x00000c05ff007988 */ /* 0x0009e20008000808 */
[----:B--2---:R-:W-:Y:S02]  /*0750*/  LOP3.LUT R4, R4, 0x7, RZ, 0xb8, !PT ;  /* 0x0000000704047812 */ /* 0x004fe400078eb8ff */
[----:B---3--:R-:W-:-:S03]  /*0760*/  LOP3.LUT R3, R3, 0xf, R10, 0xb8, !PT ;  /* 0x0000000f03037812 */ /* 0x008fc600078eb80a */
[----:B------:R4:W-:Y:S04]  /*0770*/  STS [UR8+0x34], R4 ;  /* 0x00003404ff007988 */ /* 0x0009e80008000808 */
[----:B------:R4:W-:Y:S02]  /*0780*/  STS [UR8+0x1c], R3 ;  /* 0x00001c03ff007988 */ /* 0x0009e40008000808 */
.L_x_11:
[----:B------:R-:W-:Y:S05]  /*0790*/  BSYNC.RECONVERGENT B0 ;  /* 0x0000000000007941 */ /* 0x000fea0003800200 */
.L_x_10:
[----:B------:R-:W-:Y:S04]  /*07a0*/  BSSY.RECONVERGENT B1, `(.L_x_12) ;  /* 0x000001a000017945 */ /* 0x000fe80003800200 */
[----:B------:R-:W-:Y:S04]  /*07b0*/  BSSY.RELIABLE B0, `(.L_x_13) ;  /* 0x0000015000007945 */ /* 0x000fe80003800100 */
[----:B------:R-:W-:Y:S05]  /*07c0*/  @P3 BRA `(.L_x_14) ;  /* 0x0000000000203947 */ /* 0x000fea0003800000 */
[----:B--234-:R-:W2:Y:S02]  /*07d0*/  LDS R3, [UR8+0x34] ;  /* 0x00003408ff037984 */ /* 0x01cea40008000800 */
[----:B--2---:R-:W-:-:S05]  /*07e0*/  LOP3.LUT R3, R3, 0x38, RZ, 0xb8, !PT ;  /* 0x0000003803037812 */ /* 0x004fca00078eb8ff */
[----:B------:R2:W-:Y:S01]  /*07f0*/  STS [UR8+0x34], R3 ;  /* 0x00003403ff007988 */ /* 0x0005e20008000808 */
[----:B------:R-:W-:Y:S05]  /*0800*/  @P3 BRA `(.L_x_15) ;  /* 0x0000000000203947 */ /* 0x000fea0003800000 */
[----:B--2---:R-:W2:Y:S01]  /*0810*/  LDS R3, [UR8+0x8] ;  /* 0x00000808ff037984 */ /* 0x004ea20008000800 */
[----:B------:R-:W-:-:S05]  /*0820*/  IMAD.MOV.U32 R4, RZ, RZ, 0x780 ;  /* 0x00000780ff047424 */ /* 0x000fca00078e00ff */
[----:B--2---:R-:W-:-:S05]  /*0830*/  LOP3.LUT R3, R3, 0x300, R4, 0xd8, !PT ;  /* 0x0000030003037812 */ /* 0x004fca00078ed804 */
[----:B------:R5:W-:Y:S02]  /*0840*/  STS [UR8+0x8], R3 ;  /* 0x00000803ff007988 */ /* 0x000be40008000808 */
.L_x_14:
[----:B------:R-:W-:Y:S05]  /*0850*/  @P3 BRA `(.L_x_16) ;  /* 0x0000000000283947 */ /* 0x000fea0003800000 */
[----:B--2345:R-:W2:Y:S02]  /*0860*/  LDS R3, [UR8+0x8] ;  /* 0x00000808ff037984 */ /* 0x03cea40008000800 */
[----:B--2---:R-:W-:-:S05]  /*0870*/  LOP3.LUT R3, R3, 0x1800, RZ, 0xb8, !PT ;  /* 0x0000180003037812 */ /* 0x004fca00078eb8ff */
[----:B------:R3:W-:Y:S02]  /*0880*/  STS [UR8+0x8], R3 ;  /* 0x00000803ff007988 */ /* 0x0007e40008000808 */
.L_x_15:
[----:B------:R-:W-:Y:S05]  /*0890*/  @P3 BREAK.RELIABLE B0 ;  /* 0x0000000000003942 */ /* 0x000fea0003800100 */
[----:B------:R-:W-:Y:S05]  /*08a0*/  @P3 BRA `(.L_x_17) ;  /* 0x0000000000243947 */ /* 0x000fea0003800000 */
[----:B------:R-:W4:Y:S01]  /*08b0*/  LDS R4, [UR8+0x8] ;  /* 0x00000808ff047984 */ /* 0x000f220008000800 */
[----:B--23--:R-:W-:-:S05]  /*08c0*/  IMAD.MOV.U32 R3, RZ, RZ, 0x6000 ;  /* 0x00006000ff037424 */ /* 0x00cfca00078e00ff */
[----:B----4-:R-:W-:-:S04]  /*08d0*/  LOP3.LUT R3, R4, 0x4000, R3, 0xd8, !PT ;  /* 0x0000400004037812 */ /* 0x010fc800078ed803 */
[----:B------:R-:W-:-:S05]  /*08e0*/  LOP3.LUT R3, R3, 0x400000, RZ, 0xb8, !PT ;  /* 0x0040000003037812 */ /* 0x000fca00078eb8ff */
[----:B------:R2:W-:Y:S02]  /*08f0*/  STS [UR8+0x8], R3 ;  /* 0x00000803ff007988 */ /* 0x0005e40008000808 */
.L_x_16:
[----:B------:R-:W-:Y:S05]  /*0900*/  BSYNC.RELIABLE B0 ;  /* 0x0000000000007941 */ /* 0x000fea0003800100 */
.L_x_13:
[----:B--2345:R-:W2:Y:S02]  /*0910*/  @!P3 LDS R3, [UR8+0x8] ;  /* 0x00000808ff03b984 */ /* 0x03cea40008000800 */
[----:B--2---:R-:W-:-:S05]  /*0920*/  @!P3 LOP3.LUT R3, R3, 0x8000, RZ, 0xb8, !PT ;  /* 0x000080000303b812 */ /* 0x004fca00078eb8ff */
[----:B------:R4:W-:Y:S02]  /*0930*/  @!P3 STS [UR8+0x8], R3 ;  /* 0x00000803ff00b988 */ /* 0x0009e40008000808 */
.L_x_17:
[----:B------:R-:W-:Y:S05]  /*0940*/  BSYNC.RECONVERGENT B1 ;  /* 0x0000000000017941 */ /* 0x000fea0003800200 */
.L_x_12:
[----:B------:R-:W-:Y:S05]  /*0950*/  WARPSYNC.ALL ;  /* 0x0000000000007948 */ /* 0x000fea0003800000 */
[----:B------:R-:W-:Y:S01]  /*0960*/  NOP ;  /* 0x0000000000007918 */ /* 0x000fe20000000000 */
[----:B------:R-:W-:Y:S05]  /*0970*/  @P0 BRA `(.L_x_18) ;  /* 0x0000000000300947 */ /* 0x000fea0003800000 */
[----:B--234-:R-:W2:Y:S01]  /*0980*/  S2R R3, SR_LANEID ;  /* 0x0000000000037919 */ /* 0x01cea20000000000 */
[----:B------:R-:W-:Y:S05]  /*0990*/  WARPSYNC.ALL ;  /* 0x0000000000007948 */ /* 0x000fea0003800000 */
[----:B------:R-:W-:Y:S01]  /*09a0*/  NOP ;  /* 0x0000000000007918 */ /* 0x000fe20000000000 */
[----:B--2---:R-:W-:-:S05]  /*09b0*/  IMAD.SHL.U32 R3, R3, 0x4, RZ ;  /* 0x0000000403037824 */ /* 0x004fca00078e00ff */
[----:B------:R-:W2:Y:S01]  /*09c0*/  LDS R9, [R3+UR8] ;  /* 0x0000000803097984 */ /* 0x000ea20008000800 */
[----:B------:R-:W-:-:S05]  /*09d0*/  IADD3 R4, P1, PT, R3, UR24, RZ ;  /* 0x0000001803047c10 */ /* 0x000fca000ff3e0ff */
[----:B------:R-:W-:-:S05]  /*09e0*/  IMAD.X R5, RZ, RZ, UR25, P1 ;  /* 0x00000019ff057e24 */ /* 0x000fca00088e06ff */
[----:B--2---:R5:W2:Y:S01]  /*09f0*/  ATOMG.E.EXCH.STRONG.GPU PT, RZ, [R4], R9 ;  /* 0x0000000904ff73a8 */ /* 0x004aa200041ee100 */
[----:B------:R-:W-:-:S04]  /*0a00*/  DEPBAR {5,4,3,2,1,0} ;  /* 0x0000003f0000791a */ /* 0x000fc80000000000 */
[----:B------:R-:W3:Y:S02]  /*0a10*/  CCTL.E.C.LDCU.IV.DEEP [UR24] ;  /* 0x0000000018007540 */ /* 0x000ee40009c08000 */
[----:B---3--:R5:W-:Y:S01]  /*0a20*/  UTMACCTL.IV [UR24] ;  /* 0x00000000180079b9 */ /* 0x008be20008000000 */
[----:B------:R-:W-:Y:S01]  /*0a30*/  NOP ;  /* 0x0000000000007918 */ /* 0x000fe20000000000 */
.L_x_18:
[----:B------:R-:W-:Y:S05]  /*0a40*/  @P0 BRA `(.L_x_19) ;  /* 0x00000000000c0947 */ /* 0x000fea0003800000 */
[----:B------:R0:W-:Y:S01]  /*0a50*/  UTMACMDFLUSH ;  /* 0x00000000000079b7 */ /* 0x0001e20000000000 */
[----:B------:R-:W-:Y:S05]  /*0a60*/  @P0 BRA `(.L_x_19) ;  /* 0x0000000000040947 */ /* 0x000fea0003800000 */
[----:B------:R-:W-:-:S04]  /*0a70*/  DEPBAR.LE SB0, 0x0 ;  /* 0x000080000000791a */ /* 0x000fc80000000000 */
.L_x_19:
[----:B------:R-:W-:Y:S05]  /*0a80*/  WARPSYNC.ALL ;  /* 0x0000000000007948 */ /* 0x000fea0003800000 */
[----:B------:R-:W-:Y:S01]  /*0a90*/  NOP ;  /* 0x0000000000007918 */ /* 0x000fe20000000000 */
[----:B--2---:R-:W-:Y:S06]  /*0aa0*/  BAR.SYNC.DEFER_BLOCKING 0x0 ;  /* 0x0000000000007b1d */ /* 0x004fec0000010000 */
[----:B------:R-:W-:Y:S02]  /*0ab0*/  BSSY.RECONVERGENT B1, `(.L_x_20) ;  /* 0x000000b000017945 */ /* 0x000fe40003800200 */
[----:B------:R-:W-:Y:S06]  /*0ac0*/  BAR.SYNC.DEFER_BLOCKING 0x0 ;  /* 0x0000000000007b1d */ /* 0x000fec0000010000 */
[----:B------:R2:W-:Y:S01]  /*0ad0*/  @!P0 STS [R7], RZ ;  /* 0x000000ff07008388 */ /* 0x0005e20000000800 */
[----:B------:R-:W-:Y:S01]  /*0ae0*/  NOP ;  /* 0x0000000000007918 */ /* 0x000fe20000000000 */
[----:B------:R-:W-:Y:S05]  /*0af0*/  @P3 BRA `(.L_x_21) ;  /* 0x0000000000183947 */ /* 0x000fea0003800000 */
[----:B---34-:R-:W3:Y:S01]  /*0b00*/  LDS R3, [UR8+0x8] ;  /* 0x00000808ff037984 */ /* 0x018ee20008000800 */
[----:B-----5:R-:W4:Y:S01]  /*0b10*/  LDC.64 R8, c[0x0][0x388] ;  /* 0x0000e200ff087b82 */ /* 0x020f220000000a00 */
[----:B------:R-:W-:Y:S02]  /*0b20*/  IMAD.MOV.U32 R4, RZ, RZ, 0x70 ;  /* 0x00000070ff047424 */ /* 0x000fe400078e00ff */
[----:B----4-:R4:W-:Y:S03]  /*0b30*/  STS.64 [UR8], R8 ;  /* 0x00000008ff007988 */ /* 0x0109e60008000a08 */
[----:B---3--:R-:W-:-:S05]  /*0b40*/  LOP3.LUT R3, R3, 0x10, R4, 0xd8, !PT ;  /* 0x0000001003037812 */ /* 0x008fca00078ed804 */
[----:B------:R4:W-:Y:S02]  /*0b50*/  STS [UR8+0x8], R3 ;  /* 0x00000803ff007988 */ /* 0x0009e40008000808 */
.L_x_21:
[----:B-----5:R-:W-:Y:S05]  /*0b60*/  BSYNC.RECONVERGENT B1 ;  /* 0x0000000000017941 */ /* 0x020fea0003800200 */
.L_x_20:
[----:B------:R-:W-:Y:S04]  /*0b70*/  BSSY.RECONVERGENT B2, `(.L_x_22) ;  /* 0x000000f000027945 */ /* 0x000fe80003800200 */
[----:B------:R-:W-:Y:S04]  /*0b80*/  BSSY.RELIABLE B1, `(.L_x_23) ;  /* 0x000000c000017945 */ /* 0x000fe80003800100 */
[----:B------:R-:W-:Y:S05]  /*0b90*/  @P3 BRA `(.L_x_24) ;  /* 0x0000000000283947 */ /* 0x000fea0003800000 */
[----:B---34-:R-:W3:Y:S01]  /*0ba0*/  LDS R3, [UR8+0x34] ;  /* 0x00003408ff037984 */ /* 0x018ee20008000800 */
[----:B------:R-:W-:Y:S01]  /*0bb0*/  IMAD.MOV.U32 R4, RZ, RZ, 0x1f000000 ;  /* 0x1f000000ff047424 */ /* 0x000fe200078e00ff */
[----:B------:R-:W-:Y:S05]  /*0bc0*/  @P3 BREAK.RELIABLE B1 ;  /* 0x0000000000013942 */ /* 0x000fea0003800100 */
[----:B---3--:R-:W-:-:S05]  /*0bd0*/  LOP3.LUT R3, R3, 0xff000000, R4, 0xb8, !PT ;  /* 0xff00000003037812 */ /* 0x008fca00078eb804 */
[----:B------:R3:W-:Y:S01]  /*0be0*/  STS [UR8+0x34], R3 ;  /* 0x00003403ff007988 */ /* 0x0007e20008000808 */
[----:B------:R-:W-:Y:S05]  /*0bf0*/  @P3 BRA `(.L_x_25) ;  /* 0x0000000000183947 */ /* 0x000fea0003800000 */
[----:B---3--:R-:W3:Y:S01]  /*0c00*/  LDS R3, [UR8+0x38] ;  /* 0x00003808ff037984 */ /* 0x008ee20008000800 */
[----:B------:R-:W-:-:S05]  /*0c10*/  IMAD.MOV.U32 R4, RZ, RZ, 0x3f ;  /* 0x0000003fff047424 */ /* 0x000fca00078e00ff */
[----:B---3--:R-:W-:-:S05]  /*0c20*/  LOP3.LUT R3, R3, 0xff, R4, 0xb8, !PT ;  /* 0x000000ff03037812 */ /* 0x008fca00078eb804 */
[----:B------:R5:W-:Y:S02]  /*0c30*/  STS [UR8+0x38], R3 ;  /* 0x00003803ff007988 */ /* 0x000be40008000808 */
.L_x_24:
[----:B------:R-:W-:Y:S05]  /*0c40*/  BSYNC.RELIABLE B1 ;  /* 0x0000000000017941 */ /* 0x000fea0003800100 */
.L_x_23:
[----:B------:R2:W-:Y:S02]  /*0c50*/  @!P3 STS [UR8+0x20], R11 ;  /* 0x0000200bff00b988 */ /* 0x0005e40008000808 */
.L_x_25:
[----:B------:R-:W-:Y:S05]  /*0c60*/  BSYNC.RECONVERGENT B2 ;  /* 0x0000000000027941 */ /* 0x000fea0003800200 */
.L_x_22:
[----:B------:R-:W-:Y:S05]  /*0c70*/  WARPSYNC.ALL ;  /* 0x0000000000007948 */ /* 0x000fea0003800000 */
[----:B------:R-:W-:Y:S01]  /*0c80*/  NOP ;  /* 0x0000000000007918 */ /* 0x000fe20000000000 */
[----:B---345:R-:W3:Y:S01]  /*0c90*/  LDC R3, c[0x0][0x39c] ;  /* 0x0000e700ff037b82 */ /* 0x038ee20000000800 */
[----:B------:R-:W-:Y:S01]  /*0ca0*/  BSSY.RECONVERGENT B2, `(.L_x_26) ;  /* 0x0000010000027945 */ /* 0x000fe20003800200 */
[----:B---3--:R-:W-:-:S05]  /*0cb0*/  VIADD R3, R3, 0xffffffff ;  /* 0xffffffff03037836 */ /* 0x008fca0000000000 */
[----:B------:R3:W-:Y:S01]  /*0cc0*/  @!P3 STS [UR8+0x24], R3 ;  /* 0x00002403ff00b988 */ /* 0x0007e20008000808 */
[----:B------:R-:W-:Y:S05]  /*0cd0*/  @P3 BRA `(.L_x_27) ;  /* 0x0000000000303947 */ /* 0x000fea0003800000 */
[----:B------:R-:W4:Y:S01]  /*0ce0*/  LDS R5, [UR8+0x34] ;  /* 0x00003408ff057984 */ /* 0x000f220008000800 */
[----:B------:R-:W5:Y:S03]  /*0cf0*/  LDC.64 R8, c[0x0][0x3b0] ;  /* 0x0000ec00ff087b82 */ /* 0x000f660000000a00 */
[----:B------:R-:W2:Y:S01]  /*0d00*/  LDS R4, [UR8+0x1c] ;  /* 0x00001c08ff047984 */ /* 0x000ea20008000800 */
[C---:B-----5:R-:W-:Y:S01]  /*0d10*/  SHF.L.U64.HI R9, R8.reuse, 0x1, R9 ;  /* 0x0000000108097819 */ /* 0x060fe20000010209 */
[----:B------:R-:W-:-:S03]  /*0d20*/  IMAD.SHL.U32 R8, R8, 0x2, RZ ;  /* 0x0000000208087824 */ /* 0x000fc600078e00ff */
[--C-:B--2---:R-:W-:Y:S02]  /*0d30*/  SHF.R.U32.HI R11, RZ, 0x4, R9.reuse ;  /* 0x00000004ff0b7819 */ /* 0x104fe40000011609 */
[----:B------:R-:W-:-:S05]  /*0d40*/  SHF.R.U64 R8, R8, 0x4, R9 ;  /* 0x0000000408087819 */ /* 0x000fca0000001209 */
[----:B------:R5:W-:Y:S01]  /*0d50*/  STS [UR8+0xc], R8 ;  /* 0x00000c08ff007988 */ /* 0x000be20008000808 */
[----:B----4-:R-:W-:Y:S02]  /*0d60*/  LOP3.LUT R5, R5, 0x7, RZ, 0xb8, !PT ;  /* 0x0000000705057812 */ /* 0x010fe400078eb8ff */
[----:B------:R-:W-:-:S03]  /*0d70*/  LOP3.LUT R4, R4, 0xf, R11, 0xb8, !PT ;  /* 0x0000000f04047812 */ /* 0x000fc600078eb80b */
[----:B------:R5:W-:Y:S04]  /*0d80*/  STS [UR8+0x34], R5 ;  /* 0x00003405ff007988 */ /* 0x000be80008000808 */
[----:B------:R5:W-:Y:S02]  /*0d90*/  STS [UR8+0x1c], R4 ;  /* 0x00001c04ff007988 */ /* 0x000be40008000808 */
.L_x_27:
[----:B------:R-:W-:Y:S05]  /*0da0*/  BSYNC.RECONVERGENT B2 ;  /* 0x0000000000027941 */ /* 0x000fea0003800200 */
.L_x_26:
[----:B------:R-:W-:Y:S04]  /*0db0*/  BSSY.RECONVERGENT B3, `(.L_x_28) ;  /* 0x000001a000037945 */ /* 0x000fe80003800200 */
[----:B------:R-:W-:Y:S04]  /*0dc0*/  BSSY.RELIABLE B2, `(.L_x_29) ;  /* 0x0000015000027945 */ /* 0x000fe80003800100 */
[----:B------:R-:W-:Y:S05]  /*0dd0*/  @P3 BRA `(.L_x_30) ;  /* 0x0000000000203947 */ /* 0x000fea0003800000 */
[----:B-----5:R-:W4:Y:S02]  /*0de0*/  LDS R4, [UR8+0x34] ;  /* 0x00003408ff047984 */ /* 0x020f240008000800 */
[----:B----4-:R-:W-:-:S05]  /*0df0*/  LOP3.LUT R4, R4, 0x38, RZ, 0xb8, !PT ;  /* 0x0000003804047812 */ /* 0x010fca00078eb8ff */
[----:B------:R4:W-:Y:S01]  /*0e00*/  STS [UR8+0x34], R4 ;  /* 0x00003404ff007988 */ /* 0x0009e20008000808 */
[----:B------:R-:W-:Y:S05]  /*0e10*/  @P3 BRA `(.L_x_31) ;  /* 0x0000000000203947 */ /* 0x000fea0003800000 */
[----:B----4-:R-:W4:Y:S01]  /*0e20*/  LDS R4, [UR8+0x8] ;  /* 0x00000808ff047984 */ /* 0x010f220008000800 */
[----:B------:R-:W-:-:S05]  /*0e30*/  IMAD.MOV.U32 R5, RZ, RZ, 0x780 ;  /* 0x00000780ff057424 */ /* 0x000fca00078e00ff */
[----:B----4-:R-:W-:-:S05]  /*0e40*/  LOP3.LUT R4, R4, 0x300, R5, 0xd8, !PT ;  /* 0x0000030004047812 */ /* 0x010fca00078ed805 */
[----:B------:R4:W-:Y:S02]  /*0e50*/  STS [UR8+0x8], R4 ;  /* 0x00000804ff007988 */ /* 0x0009e40008000808 */
.L_x_30:
[----:B------:R-:W-:Y:S05]  /*0e60*/  @P3 BRA `(.L_x_32) ;  /* 0x0000000000283947 */ /* 0x000fea0003800000 */
[----:B----45:R-:W4:Y:S02]  /*0e70*/  LDS R4, [UR8+0x8] ;  /* 0x00000808ff047984 */ /* 0x030f240008000800 */
[----:B----4-:R-:W-:-:S05]  /*0e80*/  LOP3.LUT R4, R4, 0x1800, RZ, 0xb8, !PT ;  /* 0x0000180004047812 */ /* 0x010fca00078eb8ff */
[----:B------:R5:W-:Y:S02]  /*0e90*/  STS [UR8+0x8], R4 ;  /* 0x00000804ff007988 */ /* 0x000be40008000808 */
.L_x_31:
[----:B------:R-:W-:Y:S05]  /*0ea0*/  @P3 BREAK.RELIABLE B2 ;  /* 0x0000000000023942 */ /* 0x000fea0003800100 */
[----:B------:R-:W-:Y:S05]  /*0eb0*/  @P3 BRA `(.L_x_33) ;  /* 0x0000000000243947 */ /* 0x000fea0003800000 */
[----:B----45:R-:W4:Y:S01]  /*0ec0*/  LDS R4, [UR8+0x8] ;  /* 0x00000808ff047984 */ /* 0x030f220008000800 */
[----:B------:R-:W-:-:S05]  /*0ed0*/  IMAD.MOV.U32 R5, RZ, RZ, 0x6000 ;  /* 0x00006000ff057424 */ /* 0x000fca00078e00ff */
[----:B----4-:R-:W-:-:S04]  /*0ee0*/  LOP3.LUT R4, R4, 0x4000, R5, 0xd8, !PT ;  /* 0x0000400004047812 */ /* 0x010fc800078ed805 */
[----:B------:R-:W-:-:S05]  /*0ef0*/  LOP3.LUT R4, R4, 0x400000, RZ, 0xb8, !PT ;  /* 0x0040000004047812 */ /* 0x000fca00078eb8ff */
[----:B------:R4:W-:Y:S02]  /*0f00*/  STS [UR8+0x8], R4 ;  /* 0x00000804ff007988 */ /* 0x0009e40008000808 */
.L_x_32:
[----:B------:R-:W-:Y:S05]  /*0f10*/  BSYNC.RELIABLE B2 ;  /* 0x0000000000027941 */ /* 0x000fea0003800100 */
.L_x_29:
[----:B----45:R-:W4:Y:S02]  /*0f20*/  @!P3 LDS R4, [UR8+0x8] ;  /* 0x00000808ff04b984 */ /* 0x030f240008000800 */
[----:B----4-:R-:W-:-:S05]  /*0f30*/  @!P3 LOP3.LUT R4, R4, 0x8000, RZ, 0xb8, !PT ;  /* 0x000080000404b812 */ /* 0x010fca00078eb8ff */
[----:B------:R4:W-:Y:S02]  /*0f40*/  @!P3 STS [UR8+0x8], R4 ;  /* 0x00000804ff00b988 */ /* 0x0009e40008000808 */
.L_x_33:
[----:B------:R-:W-:Y:S05]  /*0f50*/  BSYNC.RECONVERGENT B3 ;  /* 0x0000000000037941 */ /* 0x000fea0003800200 */
.L_x_28:
[----:B------:R-:W-:Y:S05]  /*0f60*/  WARPSYNC.ALL ;  /* 0x0000000000007948 */ /* 0x000fea0003800000 */
[----:B------:R-:W-:Y:S01]  /*0f70*/  NOP ;  /* 0x0000000000007918 */ /* 0x000fe20000000000 */
[----:B------:R-:W-:-:S04]  /*0f80*/  UIADD3 UR5, UPT, UPT, UR4, 0x80, URZ ;  /* 0x0000008004057890 */ /* 0x000fc8000fffe0ff */
[----:B------:R-:W-:-:S04]  /*0f90*/  UIADD3 UR26, UP0, UPT, UR5, UR20, URZ ;  /* 0x00000014051a7290 */ /* 0x000fc8000ff1e0ff */
[----:B------:R-:W-:Y:S01]  /*0fa0*/  ULEA.HI.X.SX32 UR27, UR5, UR21, 0x1, UP0 ;  /* 0x00000015051b7291 */ /* 0x000fe200080f0eff */
[----:B------:R-:W-:Y:S11]  /*0fb0*/  @P0 BRA `(.L_x_34) ;  /* 0x0000000000300947 */ /* 0x000ff60003800000 */
[----:B----45:R-:W4:Y:S01]  /*0fc0*/  S2R R4, SR_LANEID ;  /* 0x0000000000047919 */ /* 0x030f220000000000 */
[----:B------:R-:W-:Y:S05]  /*0fd0*/  WARPSYNC.ALL ;  /* 0x0000000000007948 */ /* 0x000fea0003800000 */
[----:B------:R-:W-:Y:S01]  /*0fe0*/  NOP ;  /* 0x0000000000007918 */ /* 0x000fe20000000000 */
[----:B----4-:R-:W-:-:S05]  /*0ff0*/  IMAD.SHL.U32 R8, R4, 0x4, RZ ;  /* 0x0000000404087824 */ /* 0x010fca00078e00ff */
[----:B------:R-:W4:Y:S01]  /*1000*/  LDS R9, [R8+UR8] ;  /* 0x0000000808097984 */ /* 0x000f220008000800 */
[----:B------:R-:W-:-:S05]  /*1010*/  IADD3 R4, P1, PT, R8, UR26, RZ ;  /* 0x0000001a08047c10 */ /* 0x000fca000ff3e0ff */
[----:B------:R-:W-:-:S05]  /*1020*/  IMAD.X R5, RZ, RZ, UR27, P1 ;  /* 0x0000001bff057e24 */ /* 0x000fca00088e06ff */
[----:B----4-:R4:W5:Y:S01]  /*1030*/  ATOMG.E.EXCH.STRONG.GPU PT, RZ, [R4], R9 ;  /* 0x0000000904ff73a8 */ /* 0x01096200041ee100 */
[----:B------:R-:W-:-:S04]  /*1040*/  DEPBAR {5,4,3,2,1,0} ;  /* 0x0000003f0000791a */ /* 0x000fc80000000000 */
[----:B------:R-:W2:Y:S02]  /*1050*/  CCTL.E.C.LDCU.IV.DEEP [UR26] ;  /* 0x000000001a007540 */ /* 0x000ea40009c08000 */
[----:B--2---:R4:W-:Y:S01]  /*1060*/  UTMACCTL.IV [UR26] ;  /* 0x000000001a0079b9 */ /* 0x0049e20008000000 */
[----:B------:R-:W-:Y:S01]  /*1070*/  NOP ;  /* 0x0000000000007918 */ /* 0x000fe20000000000 */
.L_x_34:
[----:B------:R-:W-:Y:S05]  /*1080*/  @P0 BRA `(.L_x_35) ;  /* 0x00000000000c0947 */ /* 0x000fea0003800000 */
[----:B------:R0:W-:Y:S01]  /*1090*/  UTMACMDFLUSH ;  /* 0x00000000000079b7 */ /* 0x0001e20000000000 */
[----:B------:R-:W-:Y:S05]  /*10a0*/  @P0 BRA `(.L_x_35) ;  /* 0x0000000000040947 */ /* 0x000fea0003800000 */
[----:B------:R-:W-:-:S04]  /*10b0*/  DEPBAR.LE SB0, 0x0 ;  /* 0x000080000000791a */ /* 0x000fc80000000000 */
.L_x_35:
[----:B------:R-:W-:Y:S05]  /*10c0*/  WARPSYNC.ALL ;  /* 0x0000000000007948 */ /* 0x000fea0003800000 */
[----:B------:R-:W-:Y:S01]  /*10d0*/  NOP ;  /* 0x0000000000007918 */ /* 0x000fe20000000000 */
[----:B-----5:R-:W-:Y:S06]  /*10e0*/  BAR.SYNC.DEFER_BLOCKING 0x0 ;  /* 0x0000000000007b1d */ /* 0x020fec0000010000 */
[----:B------:R-:W-:Y:S02]  /*10f0*/  BSSY.RECONVERGENT B3, `(.L_x_36) ;  /* 0x000000b000037945 */ /* 0x000fe40003800200 */
[----:B------:R-:W-:Y:S06]  /*1100*/  BAR.SYNC.DEFER_BLOCKING 0x0 ;  /* 0x0000000000007b1d */ /* 0x000fec0000010000 */
[----:B------:R5:W-:Y:S01]  /*1110*/  @!P0 STS [R7], RZ ;  /* 0x000000ff07008388 */ /* 0x000be20000000800 */
[----:B------:R-:W-:Y:S01]  /*1120*/  NOP ;  /* 0x0000000000007918 */ /* 0x000fe20000000000 */
[----:B------:R-:W-:Y:S05]  /*1130*/  @P3 BRA `(.L_x_37) ;  /* 0x0000000000183947 */ /* 0x000fea0003800000 */
[----:B----4-:R-:W4:Y:S01]  /*1140*/  LDS R4, [UR8+0x8] ;  /* 0x00000808ff047984 */ /* 0x010f220008000800 */
[----:B------:R-:W2:Y:S01]  /*1150*/  LDC.64 R8, c[0x0][0x390] ;  /* 0x0000e400ff087b82 */ /* 0x000ea20000000a00 */
[----:B------:R-:W-:Y:S02]  /*1160*/  IMAD.MOV.U32 R5, RZ, RZ, 0x70 ;  /* 0x00000070ff057424 */ /* 0x000fe400078e00ff */
[----:B--2---:R2:W-:Y:S03]  /*1170*/  STS.64 [UR8], R8 ;  /* 0x00000008ff007988 */ /* 0x0045e60008000a08 */
[----:B----4-:R-:W-:-:S05]  /*1180*/  LOP3.LUT R4, R4, 0x10, R5, 0xd8, !PT ;  /* 0x0000001004047812 */ /* 0x010fca00078ed805 */
[----:B------:R2:W-:Y:S02]  /*1190*/  STS [UR8+0x8], R4 ;  /* 0x00000804ff007988 */ /* 0x0005e40008000808 */
.L_x_37:
[----:B----4-:R-:W-:Y:S05]  /*11a0*/  BSYNC.RECONVERGENT B3 ;  /* 0x0000000000037941 */ /* 0x010fea0003800200 */
.L_x_36:
[----:B------:R-:W-:Y:S04]  /*11b0*/  BSSY.RECONVERGENT B4, `(.L_x_38) ;  /* 0x0000011000047945 */ /* 0x000fe80003800200 */
[----:B------:R-:W-:Y:S04]  /*11c0*/  BSSY.RELIABLE B3, `(.L_x_39) ;  /* 0x000000e000037945 */ /* 0x000fe80003800100 */
[----:B------:R-:W-:Y:S05]  /*11d0*/  @P3 BRA `(.L_x_40) ;  /* 0x0000000000243947 */ /* 0x000fea0003800000 */
[----:B--2---:R-:W2:Y:S01]  /*11e0*/  LDS R4, [UR8+0x34] ;  /* 0x00003408ff047984 */ /* 0x004ea20008000800 */
[----:B------:R-:W-:-:S05]  /*11f0*/  IMAD.MOV.U32 R5, RZ, RZ, 0x3f000000 ;  /* 0x3f000000ff057424 */ /* 0x000fca00078e00ff */
[----:B--2---:R-:W-:-:S05]  /*1200*/  LOP3.LUT R4, R4, 0xff000000, R5, 0xb8, !PT ;  /* 0xff00000004047812 */ /* 0x004fca00078eb805 */
[----:B------:R2:W-:Y:S01]  /*1210*/  STS [UR8+0x34], R4 ;  /* 0x00003404ff007988 */ /* 0x0005e20008000808 */
[----:B------:R-:W-:Y:S05]  /*1220*/  @P3 BRA `(.L_x_41) ;  /* 0x00000000001c3947 */ /* 0x000fea0003800000 */
[----:B--2---:R-:W2:Y:S01]  /*1230*/  LDS R4, [UR8+0x38] ;  /* 0x00003808ff047984 */ /* 0x004ea20008000800 */
[----:B------:R-:W-:-:S05]  /*1240*/  IMAD.MOV.U32 R5, RZ, RZ, 0x3f ;  /* 0x0000003fff057424 */ /* 0x000fca00078e00ff */
[----:B--2---:R-:W-:-:S05]  /*1250*/  LOP3.LUT R4, R4, 0xff, R5, 0xb8, !PT ;  /* 0x000000ff04047812 */ /* 0x004fca00078eb805 */
[----:B------:R4:W-:Y:S02]  /*1260*/  STS [UR8+0x38], R4 ;  /* 0x00003804ff007988 */ /* 0x0009e40008000808 */
.L_x_40:
[----:B------:R-:W-:Y:S05]  /*1270*/  @P3 BREAK.RELIABLE B3 ;  /* 0x0000000000033942 */ /* 0x000fea0003800100 */
[----:B------:R-:W-:Y:S05]  /*1280*/  @P3 BRA `(.L_x_42) ;  /* 0x00000000000c3947 */ /* 0x000fea0003800000 */
[----:B------:R2:W-:Y:S02]  /*1290*/  STS [UR8+0x20], R3 ;  /* 0x00002003ff007988 */ /* 0x0005e40008000808 */
.L_x_41:
[----:B------:R-:W-:Y:S05]  /*12a0*/  BSYNC.RELIABLE B3 ;  /* 0x0000000000037941 */ /* 0x000fea0003800100 */
.L_x_39:
[----:B------:R2:W-:Y:S02]  /*12b0*/  @!P3 STS [UR8+0x24], R2 ;  /* 0x00002402ff00b988 */ /* 0x0005e40008000808 */
.L_x_42:
[----:B------:R-:W-:Y:S05]  /*12c0*/  BSYNC.RECONVERGENT B4 ;  /* 0x0000000000047941 */ /* 0x000fea0003800200 */
.L_x_38:
[----:B------:R-:W-:Y:S05]  /*12d0*/  WARPSYNC.ALL ;  /* 0x0000000000007948 */ /* 0x000fea0003800000 */
[----:B------:R-:W-:Y:S01]  /*12e0*/  NOP ;  /* 0x0000000000007918 */ /* 0x000fe20000000000 */
[----:B------:R-:W-:Y:S04]  /*12f0*/  BSSY.RECONVERGENT B4, `(.L_x_43) ;  /* 0x000000e000047945 */ /* 0x000fe80003800200 */
[----:B------:R-:W-:Y:S05]  /*1300*/  @P3 BRA `(.L_x_44) ;  /* 0x0000000000303947 */ /* 0x000fea0003800000 */
[----:B--23--:R-:W2:Y:S01]  /*1310*/  LDS R3, [UR8+0x34] ;  /* 0x00003408ff037984 */ /* 0x00cea20008000800 */
[----:B----4-:R-:W3:Y:S03]  /*1320*/  LDC.64 R4, c[0x0][0x3b8] ;  /* 0x0000ee00ff047b82 */ /* 0x010ee60000000a00 */
[----:B------:R-:W4:Y:S01]  /*1330*/  LDS R2, [UR8+0x1c] ;  /* 0x00001c08ff027984 */ /* 0x000f220008000800 */
[C---:B---3--:R-:W-:Y:S01]  /*1340*/  SHF.L.U64.HI R5, R4.reuse, 0x1, R5 ;  /* 0x0000000104057819 */ /* 0x048fe20000010205 */
[----:B------:R-:W-:-:S03]  /*1350*/  IMAD.SHL.U32 R4, R4, 0x2, RZ ;  /* 0x0000000204047824 */ /* 0x000fc600078e00ff */
[--C-:B-----5:R-:W-:Y:S02]  /*1360*/  SHF.R.U32.HI R7, RZ, 0x4, R5.reuse ;  /* 0x00000004ff077819 */ /* 0x120fe40000011605 */
[----:B------:R-:W-:-:S05]  /*1370*/  SHF.R.U64 R4, R4, 0x4, R5 ;  /* 0x0000000404047819 */ /* 0x000fca0000001205 */
[----:B------:R3:W-:Y:S01]  /*1380*/  STS [UR8+0xc], R4 ;  /* 0x00000c04ff007988 */ /* 0x0007e20008000808 */
[----:B--2---:R-:W-:Y:S02]  /*1390*/  LOP3.LUT R3, R3, 0x7, RZ, 0xb8, !PT ;  /* 0x0000000703037812 */ /* 0x004fe400078eb8ff */
[----:B----4-:R-:W-:-:S03]  /*13a0*/  LOP3.LUT R2, R2, 0xf, R7, 0xb8, !PT ;  /* 0x0000000f02027812 */ /* 0x010fc600078eb807 */
[----:B------:R3:W-:Y:S04]  /*13b0*/  STS [UR8+0x34], R3 ;  /* 0x00003403ff007988 */ /* 0x0007e80008000808 */
[----:B------:R3:W-:Y:S02]  /*13c0*/  STS [UR8+0x1c], R2 ;  /* 0x00001c02ff007988 */ /* 0x0007e40008000808 */
.L_x_44:
[----:B------:R-:W-:Y:S05]  /*13d0*/  BSYNC.RECONVERGENT B4 ;  /* 0x0000000000047941 */ /* 0x000fea0003800200 */
.L_x_43:
[----:B------:R-:W-:Y:S04]  /*13e0*/  BSSY.RECONVERGENT B5, `(.L_x_45) ;  /* 0x000001a000057945 */ /* 0x000fe80003800200 */
[----:B------:R-:W-:Y:S04]  /*13f0*/  BSSY.RELIABLE B4, `(.L_x_46) ;  /* 0x0000015000047945 */ /* 0x000fe80003800100 */
[----:B------:R-:W-:Y:S05]  /*1400*/  @P3 BRA `(.L_x_47) ;  /* 0x0000000000203947 */ /* 0x000fea0003800000 */
[----:B--23--:R-:W2:Y:S02]  /*1410*/  LDS R2, [UR8+0x34] ;  /* 0x00003408ff027984 */ /* 0x00cea40008000800 */
[----:B--2---:R-:W-:-:S05]  /*1420*/  LOP3.LUT R2, R2, 0x38, RZ, 0xb8, !PT ;  /* 0x0000003802027812 */ /* 0x004fca00078eb8ff */
[----:B------:R2:W-:Y:S01]  /*1430*/  STS [UR8+0x34], R2 ;  /* 0x00003402ff007988 */ /* 0x0005e20008000808 */
[----:B------:R-:W-:Y:S05]  /*1440*/  @P3 BRA `(.L_x_48) ;  /* 0x0000000000203947 */ /* 0x000fea0003800000 */
[----:B--2---:R-:W2:Y:S01]  /*1450*/  LDS R2, [UR8+0x8] ;  /* 0x00000808ff027984 */ /* 0x004ea20008000800 */
[----:B------:R-:W-:-:S05]  /*1460*/  IMAD.MOV.U32 R3, RZ, RZ, 0x780 ;  /* 0x00000780ff037424 */ /* 0x000fca00078e00ff */
[----:B--2---:R-:W-:-:S05]  /*1470*/  LOP3.LUT R2, R2, 0x300, R3, 0xd8, !PT ;  /* 0x0000030002027812 */ /* 0x004fca00078ed803 */
[----:B------:R2:W-:Y:S02]  /*1480*/  STS [UR8+0x8], R2 ;  /* 0x00000802ff007988 */ /* 0x0005e40008000808 */
.L_x_47:
[----:B------:R-:W-:Y:S05]  /*1490*/  @P3 BRA `(.L_x_49) ;  /* 0x0000000000283947 */ /* 0x000fea0003800000 */
[----:B--23--:R-:W2:Y:S02]  /*14a0*/  LDS R2, [UR8+0x8] ;  /* 0x00000808ff027984 */ /* 0x00cea40008000800 */
[----:B--2---:R-:W-:-:S05]  /*14b0*/  LOP3.LUT R2, R2, 0x1800, RZ, 0xb8, !PT ;  /* 0x0000180002027812 */ /* 0x004fca00078eb8ff */
[----:B------:R3:W-:Y:S02]  /*14c0*/  STS [UR8+0x8], R2 ;  /* 0x00000802ff007988 */ /* 0x0007e40008000808 */
.L_x_48:
[----:B------:R-:W-:Y:S05]  /*14d0*/  @P3 BREAK.RELIABLE B4 ;  /* 0x0000000000043942 */ /* 0x000fea0003800100 */
[----:B------:R-:W-:Y:S05]  /*14e0*/  @P3 BRA `(.L_x_50) ;  /* 0x0000000000243947 */ /* 0x000fea0003800000 */
[----:B--23--:R-:W2:Y:S01]  /*14f0*/  LDS R2, [UR8+0x8] ;  /* 0x00000808ff027984 */ /* 0x00cea20008000800 */
[----:B------:R-:W-:-:S05]  /*1500*/  IMAD.MOV.U32 R3, RZ, RZ, 0x6000 ;  /* 0x00006000ff037424 */ /* 0x000fca00078e00ff */
[----:B--2---:R-:W-:-:S04]  /*1510*/  LOP3.LUT R2, R2, 0x6000, R3, 0xd8, !PT ;  /* 0x0000600002027812 */ /* 0x004fc800078ed803 */
[----:B------:R-:W-:-:S05]  /*1520*/  LOP3.LUT R2, R2, 0x400000, RZ, 0xb8, !PT ;  /* 0x0040000002027812 */ /* 0x000fca00078eb8ff */
[----:B------:R2:W-:Y:S02]  /*1530*/  STS [UR8+0x8], R2 ;  /* 0x00000802ff007988 */ /* 0x0005e40008000808 */
.L_x_49:
[----:B------:R-:W-:Y:S05]  /*1540*/  BSYNC.RELIABLE B4 ;  /* 0x0000000000047941 */ /* 0x000fea0003800100 */
.L_x_46:
[----:B--23--:R-:W2:Y:S02]  /*1550*/  @!P3 LDS R2, [UR8+0x8] ;  /* 0x00000808ff02b984 */ /* 0x00cea40008000800 */
[----:B--2---:R-:W-:-:S05]  /*1560*/  @!P3 LOP3.LUT R2, R2, 0x8000, RZ, 0xb8, !PT ;  /* 0x000080000202b812 */ /* 0x004fca00078eb8ff */
[----:B------:R2:W-:Y:S02]  /*1570*/  @!P3 STS [UR8+0x8], R2 ;  /* 0x00000802ff00b988 */ /* 0x0005e40008000808 */
.L_x_50:
[----:B------:R-:W-:Y:S05]  /*1580*/  BSYNC.RECONVERGENT B5 ;  /* 0x0000000000057941 */ /* 0x000fea0003800200 */
.L_x_45:
[----:B------:R-:W-:Y:S05]  /*1590*/  WARPSYNC.ALL ;  /* 0x0000000000007948 */ /* 0x000fea0003800000 */
[----:B------:R-:W-:Y:S01]  /*15a0*/  NOP ;  /* 0x0000000000007918 */ /* 0x000fe20000000000 */
[----:B------:R-:W-:-:S04]  /*15b0*/  UIADD3 UR4, UPT, UPT, UR4, 0x100, URZ ;  /* 0x0000010004047890 */ /* 0x000fc8000fffe0ff */
[----:B------:R-:W-:-:S04]  /*15c0*/  UIADD3 UR20, UP0, UPT, UR4, UR20, URZ ;  /* 0x0000001404147290 */ /* 0x000fc8000ff1e0ff */
[----:B------:R-:W-:Y:S01]  /*15d0*/  ULEA.HI.X.SX32 UR21, UR4, UR21, 0x1, UP0 ;  /* 0x0000001504157291 */ /* 0x000fe200080f0eff */
[----:B------:R-:W-:Y:S11]  /*15e0*/  @P0 BRA `(.L_x_51) ;  /* 0x0000000000300947 */ /* 0x000ff60003800000 */
[----:B--23--:R-:W2:Y:S01]  /*15f0*/  S2R R2, SR_LANEID ;  /* 0x0000000000027919 */ /* 0x00cea20000000000 */
[----:B------:R-:W-:Y:S05]  /*1600*/  WARPSYNC.ALL ;  /* 0x0000000000007948 */ /* 0x000fea0003800000 */
[----:B------:R-:W-:Y:S01]  /*1610*/  NOP ;  /* 0x0000000000007918 */ /* 0x000fe20000000000 */
[----:B--2-4-:R-:W-:-:S05]  /*1620*/  IMAD.SHL.U32 R4, R2, 0x4, RZ ;  /* 0x0000000402047824 */ /* 0x014fca00078e00ff */
[----:B------:R-:W2:Y:S01]  /*1630*/  LDS R5, [R4+UR8] ;  /* 0x0000000804057984 */ /* 0x000ea20008000800 */
[----:B------:R-:W-:-:S05]  /*1640*/  IADD3 R2, P1, PT, R4, UR20, RZ ;  /* 0x0000001404027c10 */ /* 0x000fca000ff3e0ff */
[----:B------:R-:W-:-:S05]  /*1650*/  IMAD.X R3, RZ, RZ, UR21, P1 ;  /* 0x00000015ff037e24 */ /* 0x000fca00088e06ff */
[----:B--2---:R2:W3:Y:S01]  /*1660*/  ATOMG.E.EXCH.STRONG.GPU PT, RZ, [R2], R5 ;  /* 0x0000000502ff73a8 */ /* 0x0044e200041ee100 */
[----:B------:R-:W-:-:S04]  /*1670*/  DEPBAR {5,4,3,2,1,0} ;  /* 0x0000003f0000791a */ /* 0x000fc80000000000 */
[----:B------:R-:W4:Y:S02]  /*1680*/  CCTL.E.C.LDCU.IV.DEEP [UR20] ;  /* 0x0000000014007540 */ /* 0x000f240009c08000 */
[----:B----4-:R2:W-:Y:S01]  /*1690*/  UTMACCTL.IV [UR20] ;  /* 0x00000000140079b9 */ /* 0x0105e20008000000 */
[----:B------:R-:W-:Y:S01]  /*16a0*/  NOP ;  /* 0x0000000000007918 */ /* 0x000fe20000000000 */
.L_x_51:
[----:B------:R-:W-:Y:S05]  /*16b0*/  @P0 BRA `(.L_x_52) ;  /* 0x00000000000c0947 */ /* 0x000fea0003800000 */
[----:B------:R0:W-:Y:S01]  /*16c0*/  UTMACMDFLUSH ;  /* 0x00000000000079b7 */ /* 0x0001e20000000000 */
[----:B------:R-:W-:Y:S05]  /*16d0*/  @P0 BRA `(.L_x_52) ;  /* 0x0000000000040947 */ /* 0x000fea0003800000 */
[----:B------:R-:W-:-:S04]  /*16e0*/  DEPBAR.LE SB0, 0x0 ;  /* 0x000080000000791a */ /* 0x000fc80000000000 */
.L_x_52:
[----:B------:R-:W-:Y:S05]  /*16f0*/  WARPSYNC.ALL ;  /* 0x0000000000007948 */ /* 0x000fea0003800000 */
[----:B------:R-:W-:Y:S01]  /*1700*/  NOP ;  /* 0x0000000000007918 */ /* 0x000fe20000000000 */
[----:B---3--:R-:W-:Y:S01]  /*1710*/  BAR.SYNC.DEFER_BLOCKING 0x0 ;  /* 0x0000000000007b1d */ /* 0x008fe20000010000 */
[----:B--2---:R-:W-:Y:S01]  /*1720*/  SHF.R.U32.HI R2, RZ, 0x5, R0 ;  /* 0x00000005ff027819 */ /* 0x004fe20000011600 */
[----:B------:R-:W-:-:S03]  /*1730*/  UIADD3 UR12, UPT, UPT, UR8, 0x6020, URZ ;  /* 0x00006020080c7890 */ /* 0x000fc6000fffe0ff */
[----:B------:R-:W-:Y:S01]  /*1740*/  R2UR UR22, R2 ;  /* 0x00000000021672ca */ /* 0x000fe200000e0000 */
[----:B------:R-:W-:Y:S01]  /*1750*/  VOTEU.ALL UP0, P3 ;  /* 0x0000000000ff7886 */ /* 0x000fe20001800000 */
[----:B------:R-:W-:Y:S01]  /*1760*/  UMOV UR4, 0x1 ;  /* 0x0000000100047882 */ /* 0x000fe20000000000 */
[----:B------:R-:W-:Y:S01]  /*1770*/  VOTEU.ALL UP1, P3 ;  /* 0x0000000000ff7886 */ /* 0x000fe20001820000 */
[----:B------:R-:W-:Y:S02]  /*1780*/  BSSY.RECONVERGENT B5, `(.L_x_53) ;  /* 0x0000018000057945 */ /* 0x000fe40003800200 */
[----:B------:R-:W-:-:S04]  /*1790*/  @!UP0 UIADD3 UR10, UPT, UPT, -UR4, 0x100000, URZ ;  /* 0x00100000040a8890 */ /* 0x000fc8000fffe1ff */
[----:B------:R-:W-:Y:S02]  /*17a0*/  @!UP0 USHF.L.U32 UR11, UR10, 0xb, URZ ;  /* 0x0000000b0a0b8899 */ /* 0x000fe400080006ff */
[----:B------:R-:W-:Y:S02]  /*17b0*/  @!UP0 USHF.L.U32 UR10, UR10, 0x1, URZ ;  /* 0x000000010a0a8899 */ /* 0x000fe400080006ff */
[----:B------:R-:W-:-:S04]  /*17c0*/  @!UP0 UIADD3 UR4, UPT, UPT, -UR4, 0x100000, URZ ;  /* 0x0010000004048890 */ /* 0x000fc8000fffe1ff */
[----:B------:R-:W-:Y:S02]  /*17d0*/  @!UP0 USHF.L.U32 UR5, UR4, 0xb, URZ ;  /* 0x0000000b04058899 */ /* 0x000fe400080006ff */
[----:B------:R-:W-:Y:S01]  /*17e0*/  @!UP0 USHF.L.U32 UR4, UR4, 0x1, URZ ;  /* 0x0000000104048899 */ /* 0x000fe200080006ff */
[----:B------:R-:W-:Y:S01]  /*17f0*/  VOTEU.ALL UP0, P3 ;  /* 0x0000000000ff7886 */ /* 0x000fe20001800000 */
[----:B------:R-:W2:Y:S04]  /*1800*/  FENCE.VIEW.ASYNC.S ;  /* 0x00000000000073c6 */ /* 0x000ea80000000000 */
[----:B--2---:R2:W3:Y:S06]  /*1810*/  @!UP0 SYNCS.EXCH.64 URZ, [UR8+0x6000], UR10 ;  /* 0x0060000a08ff85b2 */ /* 0x0044ec0008000100 */
[----:B------:R2:W3:Y:S02]  /*1820*/  @!UP1 SYNCS.EXCH.64 URZ, [UR8+0x6020], UR4 ;  /* 0x0060200408ff95b2 */ /* 0x0004e40008000100 */
[----:B---3--:R-:W-:Y:S06]  /*1830*/  BAR.SYNC.DEFER_BLOCKING 0x0 ;  /* 0x0000000000007b1d */ /* 0x008fec0000010000 */
[----:B------:R-:W-:Y:S05]  /*1840*/  @P3 BRA `(.L_x_54) ;  /* 0x00000000002c3947 */ /* 0x000fea0003800000 */
[----:B--2---:R-:W-:Y:S02]  /*1850*/  UMOV UR4, 0x1 ;  /* 0x0000000100047882 */ /* 0x004fe40000000000 */
[----:B------:R-:W-:-:S04]  /*1860*/  UIADD3 UR10, UPT, UPT, -UR4, 0x100000, URZ ;  /* 0x00100000040a7890 */ /* 0x000fc8000fffe1ff */
[----:B------:R-:W-:Y:S02]  /*1870*/  USHF.L.U32 UR11, UR10, 0xb, URZ ;  /* 0x0000000b0a0b7899 */ /* 0x000fe400080006ff */
[----:B------:R-:W-:Y:S02]  /*1880*/  USHF.L.U32 UR10, UR10, 0x1, URZ ;  /* 0x000000010a0a7899 */ /* 0x000fe400080006ff */
[----:B------:R-:W-:-:S04]  /*1890*/  UIADD3 UR4, UPT, UPT, -UR4, 0x100000, URZ ;  /* 0x0010000004047890 */ /* 0x000fc8000fffe1ff */
[----:B------:R-:W-:Y:S02]  /*18a0*/  USHF.L.U32 UR5, UR4, 0xb, URZ ;  /* 0x0000000b04057899 */ /* 0x000fe400080006ff */
[----:B------:R-:W-:Y:S01]  /*18b0*/  USHF.L.U32 UR4, UR4, 0x1, URZ ;  /* 0x0000000104047899 */ /* 0x000fe200080006ff */
[----:B------:R-:W2:Y:S03]  /*18c0*/  FENCE.VIEW.ASYNC.S ;  /* 0x00000000000073c6 */ /* 0x000ea60000000000 */
[----:B--2---:R3:W2:Y:S08]  /*18d0*/  SYNCS.EXCH.64 URZ, [UR8+0x6008], UR10 ;  /* 0x0060080a08ff75b2 */ /* 0x0046b00008000100 */
[----:B------:R3:W4:Y:S02]  /*18e0*/  SYNCS.EXCH.64 URZ, [UR8+0x6028], UR4 ;  /* 0x0060280408ff75b2 */ /* 0x0007240008000100 */
[----:B---3--:R-:W-:Y:S01]  /*18f0*/  NOP ;  /* 0x0000000000007918 */ /* 0x008fe20000000000 */
.L_x_54:
[----:B--2---:R-:W-:Y:S05]  /*1900*/  BSYNC.RECONVERGENT B5 ;  /* 0x0000000000057941 */ /* 0x004fea0003800200 */
.L_x_53:
[----:B----4-:R-:W-:Y:S01]  /*1910*/  BAR.SYNC.DEFER_BLOCKING 0x0 ;  /* 0x0000000000007b1d */ /* 0x010fe20000010000 */
[----:B------:R-:W-:Y:S01]  /*1920*/  USHF.L.U32 UR15, UR7, 0x6, URZ ;  /* 0x00000006070f7899 */ /* 0x000fe200080006ff */
[----:B------:R-:W-:Y:S01]  /*1930*/  ISETP.GE.AND P0, PT, R6, 0x1, PT ;  /* 0x000000010600780c */ /* 0x000fe20003f06270 */
[----:B------:R-:W-:-:S03]  /*1940*/  USHF.L.U32 UR19, UR9, 0x6, URZ ;  /* 0x0000000609137899 */ /* 0x000fc600080006ff */
[----:B------:R-:W-:Y:S04]  /*1950*/  BSSY.RECONVERGENT B5, `(.L_x_55) ;  /* 0x000000d000057945 */ /* 0x000fe80003800200 */
[----:B------:R-:W-:Y:S05]  /*1960*/  @P3 BRA `(.L_x_56) ;  /* 0x00000000002c3947 */ /* 0x000fea0003800000 */
[----:B------:R-:W-:Y:S02]  /*1970*/  UMOV UR4, 0x1 ;  /* 0x0000000100047882 */ /* 0x000fe40000000000 */
[----:B------:R-:W-:-:S04]  /*1980*/  UIADD3 UR10, UPT, UPT, -UR4, 0x100000, URZ ;  /* 0x00100000040a7890 */ /* 0x000fc8000fffe1ff */
[----:B------:R-:W-:Y:S02]  /*1990*/  USHF.L.U32 UR11, UR10, 0xb, URZ ;  /* 0x0000000b0a0b7899 */ /* 0x000fe400080006ff */
[----:B------:R-:W-:Y:S02]  /*19a0*/  USHF.L.U32 UR10, UR10, 0x1, URZ ;  /* 0x000000010a0a7899 */ /* 0x000fe400080006ff */
[----:B------:R-:W-:-:S04]  /*19b0*/  UIADD3 UR4, UPT, UPT, -UR4, 0x100000, URZ ;  /* 0x0010000004047890 */ /* 0x000fc8000fffe1ff */
[----:B------:R-:W-:Y:S02]  /*19c0*/  USHF.L.U32 UR5, UR4, 0xb, URZ ;  /* 0x0000000b04057899 */ /* 0x000fe400080006ff */
[----:B------:R-:W-:Y:S01]  /*19d0*/  USHF.L.U32 UR4, UR4, 0x1, URZ ;  /* 0x0000000104047899 */ /* 0x000fe200080006ff */
[----:B------:R-:W2:Y:S03]  /*19e0*/  FENCE.VIEW.ASYNC.S ;  /* 0x00000000000073c6 */ /* 0x000ea60000000000 */
[----:B--2---:R2:W3:Y:S08]  /*19f0*/  SYNCS.EXCH.64 URZ, [UR8+0x6010], UR10 ;  /* 0x0060100a08ff75b2 */ /* 0x0044f00008000100 */
[----:B------:R2:W4:Y:S01]  /*1a00*/  SYNCS.EXCH.64 URZ, [UR8+0x6030], UR4 ;  /* 0x0060300408ff75b2 */ /* 0x0005220008000100 */
[----:B------:R-:W-:Y:S01]  /*1a10*/  NOP ;  /* 0x0000000000007918 */ /* 0x000fe20000000000 */
.L_x_56:
[----:B--2---:R-:W-:Y:S05]  /*1a20*/  BSYNC.RECONVERGENT B5 ;  /* 0x0000000000057941 */ /* 0x004fea0003800200 */
.L_x_55:
[----:B------:R-:W-:Y:S05]  /*1a30*/  @!P0 BRA `(.L_x_57) ;  /* 0x0000000800108947 */ /* 0x000fea0003800000 */
[----:B---34-:R-:W-:Y:S01]  /*1a40*/  BAR.SYNC.DEFER_BLOCKING 0x0 ;  /* 0x0000000000007b1d */ /* 0x018fe20000010000 */
[----:B------:R-:W-:Y:S01]  /*1a50*/  @!P3 IMAD.MOV.U32 R2, RZ, RZ, 0x2000 ;  /* 0x00002000ff02b424 */ /* 0x000fe200078e00ff */
[----:B------:R-:W-:Y:S02]  /*1a60*/  ELECT P1, URZ, PT ;  /* 0x0000000000ff782f */ /* 0x000fe40003820000 */
[----:B------:R-:W-:Y:S02]  /*1a70*/  ELECT P0, URZ, PT ;  /* 0x0000000000ff782f */ /* 0x000fe40003800000 */
[C---:B------:R-:W-:Y:S01]  /*1a80*/  ISETP.LT.U32.AND P1, PT, R20.reuse, 0x20, P1 ;  /* 0x000000201400780c */ /* 0x040fe20000f21070 */
[----:B------:R-:W-:Y:S01]  /*1a90*/  UMOV UR11, UR15 ;  /* 0x0000000f000b7c82 */ /* 0x000fe20008000000 */
[----:B------:R-:W-:Y:S01]  /*1aa0*/  ISETP.LT.U32.AND P0, PT, R20, 0x20, P0 ;  /* 0x000000201400780c */ /* 0x000fe20000701070 */
[----:B------:R-:W-:-:S10]  /*1ab0*/  UIADD3 UR16, UPT, UPT, UR8, 0x3000, URZ ;  /* 0x0000300008107890 */ /* 0x000fd4000fffe0ff */
[----:B------:R-:W-:Y:S01]  /*1ac0*/  VOTEU.ANY UP0, P1 ;  /* 0x0000000000ff7886 */ /* 0x000fe20000800100 */
[----:B------:R-:W-:Y:S01]  /*1ad0*/  VOTEU.ANY UP2, P1 ;  /* 0x0000000000ff7886 */ /* 0x000fe20000840100 */
[----:B------:R-:W-:Y:S01]  /*1ae0*/  VOTEU.ANY UP1, P0 ;  /* 0x0000000000ff7886 */ /* 0x000fe20000020100 */
[----:B------:R-:W-:Y:S01]  /*1af0*/  VOTEU.ANY UP3, P0 ;  /* 0x0000000000ff7886 */ /* 0x000fe20000060100 */
[----:B------:R2:W-:Y:S01]  /*1b00*/  @!P3 SYNCS.ARRIVE.TRANS64 RZ, [UR8+0x6000], R2 ;  /* 0x00600002ffffb9a7 */ /* 0x0005e20008000008 */
[----:B------:R3:W-:Y:S06]  /*1b10*/  MEMBAR.ALL.CTA ;  /* 0x0000000000007992 */ /* 0x0007ec0000008000 */
[----:B---3--:R-:W3:Y:S01]  /*1b20*/  FENCE.VIEW.ASYNC.S ;  /* 0x00000000000073c6 */ /* 0x008ee20000000000 */
[----:B------:R-:W-:Y:S01]  /*1b30*/  @UP0 UIADD3 UR9, UPT, UPT, UR8, 0x6000, URZ ;  /* 0x0000600008090890 */ /* 0x000fe2000fffe0ff */
[----:B------:R-:W-:Y:S01]  /*1b40*/  @UP0 UMOV UR10, URZ ;  /* 0x000000ff000a0c82 */ /* 0x000fe20008000000 */
[----:B------:R-:W-:Y:S01]  /*1b50*/  @UP1 UIADD3 UR17, UPT, UPT, UR8, 0x6000, URZ ;  /* 0x0000600008111890 */ /* 0x000fe2000fffe0ff */
[----:B------:R-:W-:Y:S01]  /*1b60*/  @UP1 UMOV UR18, URZ ;  /* 0x000000ff00121c82 */ /* 0x000fe20008000000 */
[----:B------:R-:W-:Y:S01]  /*1b70*/  UISETP.NE.U32.AND UP0, UPT, UR22, URZ, UPT ;  /* 0x000000ff1600728c */ /* 0x000fe2000bf05070 */
[----:B---3--:R-:W-:Y:S06]  /*1b80*/  BAR.SYNC.DEFER_BLOCKING 0x0 ;  /* 0x0000000000007b1d */ /* 0x008fec0000010000 */
[----:B------:R2:W-:Y:S02]  /*1b90*/  @UP2 UTMALDG.2D [UR8], [UR24] ;  /* 0x00000008180025b4 */ /* 0x0005e40008008000 */
[----:B------:R-:W-:Y:S06]  /*1ba0*/  BAR.SYNC.DEFER_BLOCKING 0x0 ;  /* 0x0000000000007b1d */ /* 0x000fec0000010000 */
[----:B------:R2:W-:Y:S02]  /*1bb0*/  @UP3 UTMALDG.2D [UR16], [UR26] ;  /* 0x000000101a0035b4 */ /* 0x0005e40008008000 */
[----:B------:R-:W-:Y:S06]  /*1bc0*/  BAR.SYNC.DEFER_BLOCKING 0x0 ;  /* 0x0000000000007b1d */ /* 0x000fec0000010000 */
[----:B------:R-:W3:Y:S02]  /*1bd0*/  SYNCS.PHASECHK.TRANS64.TRYWAIT P0, [UR8+0x6000], RZ ;  /* 0x006000ffff0075a7 */ /* 0x000ee40008001108 */
[----:B--23--:R-:W-:Y:S05]  /*1be0*/  @!P0 BRA `(.L_x_58) ;  /* 0x0000000c00488947 */ /* 0x00cfea0003800000 */
.L_x_74:
[----:B------:R-:W-:Y:S05]  /*1bf0*/  BRA.U UP0, `(.L_x_59) ;  /* 0x00000001004c7547 */ /* 0x000fea000b800000 */
[----:B------:R-:W-:Y:S02]  /*1c00*/  USHF.R.U32.HI UR4, URZ, 0x4, UR8 ;  /* 0x00000004ff047899 */ /* 0x000fe40008011608 */
[----:B------:R-:W-:Y:S02]  /*1c10*/  USHF.R.U32.HI UR6, URZ, 0x4, UR16 ;  /* 0x00000004ff067899 */ /* 0x000fe40008011610 */
[----:B------:R-:W-:Y:S02]  /*1c20*/  USGXT.U32 UR4, UR4, 0xe ;  /* 0x0000000e0404789a */ /* 0x000fe40008000000 */
[----:B------:R-:W-:Y:S01]  /*1c30*/  USGXT.U32 UR6, UR6, 0xe ;  /* 0x0000000e0606789a */ /* 0x000fe20008000000 */
[----:B------:R-:W-:Y:S01]  /*1c40*/  UMOV UR10, 0xfffffffe ;  /* 0xfffffffe000a7882 */ /* 0x000fe20000000000 */
[----:B------:R-:W-:Y:S01]  /*1c50*/  UMOV UR11, 0x7fffbfdf ;  /* 0x7fffbfdf000b7882 */ /* 0x000fe20000000000 */
[----:B------:R-:W-:Y:S01]  /*1c60*/  UMOV UR5, URZ ;  /* 0x000000ff00057c82 */ /* 0x000fe20008000000 */
[----:B------:R-:W-:Y:S01]  /*1c70*/  UMOV UR7, URZ ;  /* 0x000000ff00077c82 */ /* 0x000fe20008000000 */
[----:B------:R-:W-:-:S02]  /*1c80*/  UIADD3.64 UR16, UPT, UPT, UR4, -UR10, URZ ;  /* 0x8000000a04107297 */ /* 0x000fc4000fffe0ff */
[----:B------:R-:W-:Y:S01]  /*1c90*/  UIADD3.64 UR10, UPT, UPT, UR6, -UR10, URZ ;  /* 0x8000000a060a7297 */ /* 0x000fe2000fffe0ff */
[----:B------:R-:W-:Y:S01]  /*1ca0*/  UMOV UR28, 0x0 ;  /* 0x00000000001c7882 */ /* 0x000fe20000000000 */
[----:B------:R-:W-:Y:S01]  /*1cb0*/  UMOV UR29, 0x4100010 ;  /* 0x04100010001d7882 */ /* 0x000fe20000000000 */
[----:B------:R-:W-:Y:S01]  /*1cc0*/  UMOV UR5, 0x80004020 ;  /* 0x8000402000057882 */ /* 0x000fe20000000000 */
[----:B------:R-:W-:Y:S01]  /*1cd0*/  UMOV UR7, 0x80004020 ;  /* 0x8000402000077882 */ /* 0x000fe20000000000 */
[----:B------:R-:W-:Y:S01]  /*1ce0*/  UMOV UR30, 0x0 ;  /* 0x00000000001e7882 */ /* 0x000fe20000000000 */
[----:B------:R-:W-:Y:S01]  /*1cf0*/  UMOV UR31, 0x4100010 ;  /* 0x04100010001f7882 */ /* 0x000fe20000000000 */
[----:B------:R2:W-:Y:S02]  /*1d00*/  UTCHMMA gdesc[UR4], gdesc[UR6], tmem[UR23], tmem[UR28], idesc[UR29], !UPT ;  /* 0x00ff1c06040075ea */ /* 0x0005e4000f800017 */
[----:B------:R2:W-:Y:S01]  /*1d10*/  UTCHMMA gdesc[UR16], gdesc[UR10], tmem[UR23], tmem[UR30], idesc[UR31], UPT ;  /* 0x00ff1e0a100075ea */ /* 0x0005e2000b800017 */
[----:B------:R-:W-:-:S02]  /*1d20*/  NOP ;  /* 0x0000000000007918 */ /* 0x000fc40000000000 */
.L_x_59:
[----:B------:R-:W-:Y:S01]  /*1d30*/  ELECT P0, URZ, PT ;  /* 0x0000000000ff782f */ /* 0x000fe20003800000 */
[----:B--2---:R-:W-:Y:S01]  /*1d40*/  UMOV UR4, UR12 ;  /* 0x0000000c00047c82 */ /* 0x004fe20008000000 */
[----:B------:R-:W-:Y:S02]  /*1d50*/  UMOV UR5, URZ ;  /* 0x000000ff00057c82 */ /* 0x000fe40008000000 */
[----:B------:R-:W-:-:S13]  /*1d60*/  ISETP.LT.U32.AND P0, PT, R20, 0x20, P0 ;  /* 0x000000201400780c */ /* 0x000fda0000701070 */
[----:B------:R-:W-:Y:S01]  /*1d70*/  VOTEU.ANY UP0, P0 ;  /* 0x0000000000ff7886 */ /* 0x000fe20000000100 */
[----:B------:R-:W-:Y:S01]  /*1d80*/  VOTEU.ANY UP1, P0 ;  /* 0x0000000000ff7886 */ /* 0x000fe20000020100 */
[----:B------:R-:W-:-:S03]  /*1d90*/  ISETP.GE.U32.AND P0, PT, R6, 0x21, PT ;  /* 0x000000210600780c */ /* 0x000fc60003f06070 */
[----:B------:R-:W-:Y:S02]  /*1da0*/  @UP0 UMOV UR4, UR4 ;  /* 0x0000000400040c82 */ /* 0x000fe40008000000 */
[----:B------:R2:W-:Y:S01]  /*1db0*/  @UP1 UTCBAR [UR4], URZ ;  /* 0x000000ff040013e9 */ /* 0x0005e200080000ff */
[----:B------:R-:W-:Y:S06]  /*1dc0*/  BAR.SYNC.DEFER_BLOCKING 0x0 ;  /* 0x0000000000007b1d */ /* 0x000fec0000010000 */
[----:B------:R-:W3:Y:S02]  /*1dd0*/  SYNCS.PHASECHK.TRANS64.TRYWAIT P1, [UR8+0x6020], RZ ;  /* 0x006020ffff0075a7 */ /* 0x000ee40008021108 */
[----:B--23--:R-:W-:Y:S05]  /*1de0*/  @!P1 BRA `(.L_x_60) ;  /* 0x0000000800d49947 */ /* 0x00cfea0003800000 */
.L_x_75:
[----:B------:R-:W-:Y:S01]  /*1df0*/  UMOV UR4, URZ ;  /* 0x000000ff00047c82 */ /* 0x000fe20008000000 */
[----:B------:R-:W-:Y:S05]  /*1e00*/  @!P0 BRA `(.L_x_57) ;  /* 0x00000004001c8947 */ /* 0x000fea0003800000 */
[----:B------:R-:W2:Y:S01]  /*1e10*/  LDCU UR29, c[0x0][0x3a0] ;  /* 0x00007400ff1d77ac */ /* 0x000ea20008000800 */
[----:B------:R-:W-:Y:S01]  /*1e20*/  UMOV UR9, 0x1 ;  /* 0x0000000100097882 */ /* 0x000fe20000000000 */
[----:B------:R-:W-:-:S05]  /*1e30*/  UMOV UR14, 0x20 ;  /* 0x00000020000e7882 */ /* 0x000fca0000000000 */
.L_x_64:
[----:B------:R-:W-:Y:S01]  /*1e40*/  BAR.SYNC.DEFER_BLOCKING 0x0 ;  /* 0x0000000000007b1d */ /* 0x000fe20000010000 */
[----:B------:R-:W-:Y:S01]  /*1e50*/  ULEA UR28, UR9, UR8, 0x3 ;  /* 0x00000008091c7291 */ /* 0x000fe2000f8e18ff */
[----:B------:R-:W-:Y:S01]  /*1e60*/  @!P3 IMAD.MOV.U32 R2, RZ, RZ, 0x2000 ;  /* 0x00002000ff02b424 */ /* 0x000fe200078e00ff */
[----:B------:R-:W-:Y:S01]  /*1e70*/  ELECT P1, URZ, PT ;  /* 0x0000000000ff782f */ /* 0x000fe20003820000 */
[----:B------:R-:W-:-:S03]  /*1e80*/  ULEA UR12, UR9, UR8, 0xc ;  /* 0x00000008090c7291 */ /* 0x000fc6000f8e60ff */
[----:B------:R-:W-:Y:S02]  /*1e90*/  ISETP.LT.U32.AND P1, PT, R20, 0x20, P1 ;  /* 0x000000201400780c */ /* 0x000fe40000f21070 */
[----:B------:R-:W-:Y:S01]  /*1ea0*/  ELECT P0, URZ, PT ;  /* 0x0000000000ff782f */ /* 0x000fe20003800000 */
[----:B------:R-:W-:-:S03]  /*1eb0*/  UIADD3 UR16, UPT, UPT, UR12, 0x3000, URZ ;  /* 0x000030000c107890 */ /* 0x000fc6000fffe0ff */
[----:B------:R-:W-:Y:S01]  /*1ec0*/  ISETP.LT.U32.AND P0, PT, R20, 0x20, P0 ;  /* 0x000000201400780c */ /* 0x000fe20000701070 */
[----:B------:R-:W-:Y:S01]  /*1ed0*/  UMOV UR18, UR14 ;  /* 0x0000000e00127c82 */ /* 0x000fe20008000000 */
[----:B------:R-:W-:-:S05]  /*1ee0*/  USHF.L.U32 UR5, UR4, 0x1f, URZ ;  /* 0x0000001f04057899 */ /* 0x000fca00080006ff */
[----:B------:R-:W-:Y:S01]  /*1ef0*/  VOTEU.ANY UP0, P1 ;  /* 0x0000000000ff7886 */ /* 0x000fe20000800100 */
[----:B------:R3:W-:Y:S01]  /*1f00*/  @!P3 SYNCS.ARRIVE.TRANS64 RZ, [UR28+0x6000], R2 ;  /* 0x00600002ffffb9a7 */ /* 0x0007e2000800001c */
[----:B------:R4:W-:Y:S06]  /*1f10*/  MEMBAR.ALL.CTA ;  /* 0x0000000000007992 */ /* 0x0009ec0000008000 */
[----:B----4-:R-:W4:Y:S01]  /*1f20*/  FENCE.VIEW.ASYNC.S ;  /* 0x00000000000073c6 */ /* 0x010f220000000000 */
[----:B------:R-:W-:Y:S01]  /*1f30*/  @UP0 UIADD3 UR13, UPT, UPT, UR28, 0x6000, URZ ;  /* 0x000060001c0d0890 */ /* 0x000fe2000fffe0ff */
[----:B----4-:R-:W-:Y:S01]  /*1f40*/  VOTEU.ANY UP0, P1 ;  /* 0x0000000000ff7886 */ /* 0x010fe20000800100 */
[----:B------:R-:W-:Y:S01]  /*1f50*/  VOTEU.ANY UP1, P0 ;  /* 0x0000000000ff7886 */ /* 0x000fe20000020100 */
[----:B---3--:R-:W-:-:S04]  /*1f60*/  IMAD.U32 R2, RZ, RZ, UR5 ;  /* 0x00000005ff027e24 */ /* 0x008fc8000f8e00ff */
[----:B------:R-:W-:Y:S01]  /*1f70*/  @UP1 UIADD3 UR17, UPT, UPT, UR28, 0x6000, URZ ;  /* 0x000060001c111890 */ /* 0x000fe2000fffe0ff */
[----:B------:R-:W-:Y:S01]  /*1f80*/  VOTEU.ANY UP1, P0 ;  /* 0x0000000000ff7886 */ /* 0x000fe20000020100 */
[----:B------:R-:W-:Y:S06]  /*1f90*/  BAR.SYNC.DEFER_BLOCKING 0x0 ;  /* 0x0000000000007b1d */ /* 0x000fec0000010000 */
[----:B------:R3:W-:Y:S01]  /*1fa0*/  @UP0 UTMALDG.2D [UR12], [UR24] ;  /* 0x0000000c180005b4 */ /* 0x0007e20008008000 */
[----:B------:R-:W-:Y:S01]  /*1fb0*/  UISETP.NE.U32.AND UP0, UPT, UR22, URZ, UPT ;  /* 0x000000ff1600728c */ /* 0x000fe2000bf05070 */
[----:B------:R-:W-:Y:S06]  /*1fc0*/  BAR.SYNC.DEFER_BLOCKING 0x0 ;  /* 0x0000000000007b1d */ /* 0x000fec0000010000 */
[----:B------:R3:W-:Y:S02]  /*1fd0*/  @UP1 UTMALDG.2D [UR16], [UR26] ;  /* 0x000000101a0015b4 */ /* 0x0007e40008008000 */
[----:B------:R-:W-:Y:S06]  /*1fe0*/  BAR.SYNC.DEFER_BLOCKING 0x0 ;  /* 0x0000000000007b1d */ /* 0x000fec0000010000 */
[----:B------:R-:W4:Y:S02]  /*1ff0*/  SYNCS.PHASECHK.TRANS64.TRYWAIT P0, [UR28+0x6000], R2 ;  /* 0x00600002ff0075a7 */ /* 0x000f24000800111c */
[----:B---34-:R-:W-:Y:S05]  /*2000*/  @!P0 BRA `(.L_x_61) ;  /* 0x0000000800588947 */ /* 0x018fea0003800000 */
.L_x_76:
[----:B------:R-:W-:Y:S05]  /*2010*/  BRA.U UP0, `(.L_x_62) ;  /* 0x00000001004c7547 */ /* 0x000fea000b800000 */
[----:B------:R-:W-:Y:S02]  /*2020*/  USHF.R.U32.HI UR10, URZ, 0x4, UR12 ;  /* 0x00000004ff0a7899 */ /* 0x000fe4000801160c */
[----:B------:R-:W-:Y:S02]  /*2030*/  USHF.R.U32.HI UR12, URZ, 0x4, UR16 ;  /* 0x00000004ff0c7899 */ /* 0x000fe40008011610 */
[----:B------:R-:W-:Y:S02]  /*2040*/  USGXT.U32 UR10, UR10, 0xe ;  /* 0x0000000e0a0a789a */ /* 0x000fe40008000000 */
[----:B------:R-:W-:Y:S02]  /*2050*/  USGXT.U32 UR12, UR12, 0xe ;  /* 0x0000000e0c0c789a */ /* 0x000fe40008000000 */
[----:B------:R-:W-:Y:S02]  /*2060*/  UIADD3 UR16, UP0, UPT, UR10, 0x2, URZ ;  /* 0x000000020a107890 */ /* 0x000fe4000ff1e0ff */
[----:B------:R-:W-:Y:S01]  /*2070*/  UIADD3 UR30, UP1, UPT, UR12, 0x2, URZ ;  /* 0x000000020c1e7890 */ /* 0x000fe2000ff3e0ff */
[----:B------:R-:W-:Y:S01]  /*2080*/  UMOV UR5, URZ ;  /* 0x000000ff00057c82 */ /* 0x000fe20008000000 */
[----:B------:R-:W-:Y:S01]  /*2090*/  UMOV UR6, URZ ;  /* 0x000000ff00067c82 */ /* 0x000fe20008000000 */
[----:B------:R-:W-:-:S02]  /*20a0*/  UIADD3.X UR17, UPT, UPT, UR5, -0x7fffbfe0, URZ, UP0, !UPT ;  /* 0x8000402005117890 */ /* 0x000fc400087fe4ff */
[----:B------:R-:W-:Y:S01]  /*20b0*/  UIADD3.X UR31, UPT, UPT, UR6, -0x7fffbfe0, URZ, UP1, !UPT ;  /* 0x80004020061f7890 */ /* 0x000fe20008ffe4ff */
[----:B------:R-:W-:Y:S01]  /*20c0*/  UMOV UR32, 0x0 ;  /* 0x0000000000207882 */ /* 0x000fe20000000000 */
[----:B------:R-:W-:Y:S01]  /*20d0*/  UMOV UR33, 0x4100010 ;  /* 0x0410001000217882 */ /* 0x000fe20000000000 */
[----:B------:R-:W-:Y:S01]  /*20e0*/  UMOV UR11, 0x80004020 ;  /* 0x80004020000b7882 */ /* 0x000fe20000000000 */
[----:B------:R-:W-:Y:S01]  /*20f0*/  UMOV UR13, 0x80004020 ;  /* 0x80004020000d7882 */ /* 0x000fe20000000000 */
[----:B------:R-:W-:Y:S01]  /*2100*/  UMOV UR6, 0x0 ;  /* 0x0000000000067882 */ /* 0x000fe20000000000 */
[----:B------:R-:W-:Y:S01]  /*2110*/  UMOV UR7, 0x4100010 ;  /* 0x0410001000077882 */ /* 0x000fe20000000000 */
[----:B------:R3:W-:Y:S02]  /*2120*/  UTCHMMA gdesc[UR10], gdesc[UR12], tmem[UR23], tmem[UR32], idesc[UR33], UPT ;  /* 0x00ff200c0a0075ea */ /* 0x0007e4000b800017 */
[----:B------:R3:W-:Y:S01]  /*2130*/  UTCHMMA gdesc[UR16], gdesc[UR30], tmem[UR23], tmem[UR6], idesc[UR7], UPT ;  /* 0x00ff061e100075ea */ /* 0x0007e2000b800017 */
[----:B------:R-:W-:-:S02]  /*2140*/  NOP ;  /* 0x0000000000007918 */ /* 0x000fc40000000000 */
.L_x_62:
[----:B------:R-:W-:Y:S01]  /*2150*/  ELECT P0, URZ, PT ;  /* 0x0000000000ff782f */ /* 0x000fe20003800000 */
[----:B---3--:R-:W-:-:S03]  /*2160*/  UIADD3 UR6, UPT, UPT, UR28, 0x6020, URZ ;  /* 0x000060201c067890 */ /* 0x008fc6000fffe0ff */
[----:B------:R-:W-:Y:S01]  /*2170*/  ISETP.LT.U32.AND P0, PT, R20, 0x20, P0 ;  /* 0x000000201400780c */ /* 0x000fe20000701070 */
[----:B------:R-:W-:-:S12]  /*2180*/  UMOV UR7, URZ ;  /* 0x000000ff00077c82 */ /* 0x000fd80008000000 */
[----:B------:R-:W-:Y:S01]  /*2190*/  VOTEU.ANY UP0, P0 ;  /* 0x0000000000ff7886 */ /* 0x000fe20000000100 */
[----:B------:R-:W-:-:S04]  /*21a0*/  VOTEU.ANY UP1, P0 ;  /* 0x0000000000ff7886 */ /* 0x000fc80000020100 */
[----:B------:R-:W-:Y:S02]  /*21b0*/  @UP0 UMOV UR6, UR6 ;  /* 0x0000000600060c82 */ /* 0x000fe40008000000 */
[----:B------:R3:W-:Y:S01]  /*21c0*/  @UP1 UTCBAR [UR6], URZ ;  /* 0x000000ff060013e9 */ /* 0x0007e200080000ff */
[----:B------:R-:W-:Y:S06]  /*21d0*/  BAR.SYNC.DEFER_BLOCKING 0x0 ;  /* 0x0000000000007b1d */ /* 0x000fec0000010000 */
[----:B------:R-:W4:Y:S02]  /*21e0*/  SYNCS.PHASECHK.TRANS64.TRYWAIT P0, [UR28+0x6020], R2 ;  /* 0x00602002ff0075a7 */ /* 0x000f24000800111c */
[----:B---34-:R-:W-:Y:S05]  /*21f0*/  @!P0 BRA `(.L_x_63) ;  /* 0x0000000400e88947 */ /* 0x018fea0003800000 */
.L_x_77:
[----:B------:R-:W-:Y:S02]  /*2200*/  UIADD3 UR9, UPT, UPT, UR9, 0x1, URZ ;  /* 0x0000000109097890 */ /* 0x000fe4000fffe0ff */
[----:B------:R-:W-:Y:S02]  /*2210*/  UIADD3 UR14, UPT, UPT, UR14, 0x20, URZ ;  /* 0x000000200e0e7890 */ /* 0x000fe4000fffe0ff */
[----:B------:R-:W-:-:S04]  /*2220*/  UISETP.NE.U32.AND UP0, UPT, UR9, 0x3, UPT ;  /* 0x000000030900788c */ /* 0x000fc8000bf05070 */
[----:B------:R-:W-:Y:S02]  /*2230*/  USEL UR5, URZ, 0x1, UP0 ;  /* 0x00000001ff057887 */ /* 0x000fe40008000000 */
[----:B------:R-:W-:Y:S02]  /*2240*/  USEL UR9, UR9, URZ, UP0 ;  /* 0x000000ff09097287 */ /* 0x000fe40008000000 */
[----:B--2---:R-:W-:Y:S02]  /*2250*/  UISETP.GE.AND UP0, UPT, UR14, UR29, UPT ;  /* 0x0000001d0e00728c */ /* 0x004fe4000bf06270 */
[----:B------:R-:W-:-:S07]  /*2260*/  ULOP3.LUT UR4, UR4, UR5, URZ, 0x3c, !UPT ;  /* 0x0000000504047292 */ /* 0x000fce000f8e3cff */
[----:B------:R-:W-:Y:S05]  /*2270*/  BRA.U !UP0, `(.L_x_64) ;  /* 0xfffffff908f07547 */ /* 0x000fea000b83ffff */
.L_x_57:
[----:B---34-:R-:W-:Y:S06]  /*2280*/  BAR.SYNC.DEFER_BLOCKING 0x0 ;  /* 0x0000000000007b1d */ /* 0x018fec0000010000 */
[----:B------:R-:W-:Y:S04]  /*2290*/  BSSY.RECONVERGENT B5, `(.L_x_65) ;  /* 0x0000004000057945 */ /* 0x000fe80003800200 */
[----:B------:R-:W-:Y:S05]  /*22a0*/  @P3 BRA `(.L_x_66) ;  /* 0x0000000000083947 */ /* 0x000fea0003800000 */
[----:B------:R-:W2:Y:S02]  /*22b0*/  SYNCS.CCTL.IV [UR8+0x6000] ;  /* 0x00600000ff0079b1 */ /* 0x000ea40008000008 */
[----:B--2---:R-:W2:Y:S02]  /*22c0*/  SYNCS.CCTL.IV [UR8+0x6020] ;  /* 0x00602000ff0079b1 */ /* 0x004ea40008000008 */
.L_x_66:
[----:B------:R-:W-:Y:S05]  /*22d0*/  BSYNC.RECONVERGENT B5 ;  /* 0x0000000000057941 */ /* 0x000fea0003800200 */
.L_x_65:
[----:B--2---:R-:W-:Y:S06]  /*22e0*/  BAR.SYNC.DEFER_BLOCKING 0x0 ;  /* 0x0000000000007b1d */ /* 0x004fec0000010000 */
[----:B------:R-:W-:Y:S04]  /*22f0*/  BSSY.RECONVERGENT B5, `(.L_x_67) ;  /* 0x0000004000057945 */ /* 0x000fe80003800200 */
[----:B------:R-:W-:Y:S05]  /*2300*/  @P3 BRA `(.L_x_68) ;  /* 0x0000000000083947 */ /* 0x000fea0003800000 */
[----:B------:R-:W2:Y:S02]  /*2310*/  SYNCS.CCTL.IV [UR8+0x6008] ;  /* 0x00600800ff0079b1 */ /* 0x000ea40008000008 */
[----:B--2---:R-:W2:Y:S02]  /*2320*/  SYNCS.CCTL.IV [UR8+0x6028] ;  /* 0x00602800ff0079b1 */ /* 0x004ea40008000008 */
.L_x_68:
[----:B------:R-:W-:Y:S05]  /*2330*/  BSYNC.RECONVERGENT B5 ;  /* 0x0000000000057941 */ /* 0x000fea0003800200 */
.L_x_67:
[----:B--2---:R-:W-:Y:S06]  /*2340*/  BAR.SYNC.DEFER_BLOCKING 0x0 ;  /* 0x0000000000007b1d */ /* 0x004fec0000010000 */
[----:B------:R-:W-:Y:S04]  /*2350*/  BSSY.RECONVERGENT B5, `(.L_x_69) ;  /* 0x0000004000057945 */ /* 0x000fe80003800200 */
[----:B------:R-:W-:Y:S05]  /*2360*/  @P3 BRA `(.L_x_70) ;  /* 0x0000000000083947 */ /* 0x000fea0003800000 */
[----:B------:R-:W2:Y:S02]  /*2370*/  SYNCS.CCTL.IV [UR8+0x6010] ;  /* 0x00601000ff0079b1 */ /* 0x000ea40008000008 */
[----:B--2---:R-:W2:Y:S02]  /*2380*/  SYNCS.CCTL.IV [UR8+0x6030] ;  /* 0x00603000ff0079b1 */ /* 0x004ea40008000008 */
.L_x_70:
[----:B------:R-:W-:Y:S05]  /*2390*/  BSYNC.RECONVERGENT B5 ;  /* 0x0000000000057941 */ /* 0x000fea0003800200 */
.L_x_69:
[----:B------:R-:W-:Y:S01]  /*23a0*/  USHF.L.U32 UR4, UR22, 0x15, URZ ;  /* 0x0000001516047899 */ /* 0x000fe200080006ff */
[C---:B------:R-:W-:Y:S01]  /*23b0*/  IMAD.SHL.U32 R2, R0.reuse, 0x40, RZ ;  /* 0x0000004000027824 */ /* 0x040fe200078e00ff */
[----:B------:R-:W-:Y:S01]  /*23c0*/  USHF.L.U32 UR22, UR22, 0x3, URZ ;  /* 0x0000000316167899 */ /* 0x000fe200080006ff */
[C---:B------:R-:W-:Y:S01]  /*23d0*/  IMAD.SHL.U32 R21, R0.reuse, 0x2, RZ ;  /* 0x0000000200157824 */ /* 0x040fe200078e00ff */
[----:B------:R-:W-:Y:S01]  /*23e0*/  ULOP3.LUT UR4, UR4, 0x600000, URZ, 0xc0, !UPT ;  /* 0x0060000004047892 */ /* 0x000fe2000f8ec0ff */
[C---:B------:R-:W-:Y:S01]  /*23f0*/  IMAD.SHL.U32 R3, R0.reuse, 0x10, RZ ;  /* 0x0000001000037824 */ /* 0x040fe200078e00ff */
[----:B------:R-:W-:Y:S01]  /*2400*/  ULOP3.LUT UR22, UR22, 0x20, URZ, 0xc0, !UPT ;  /* 0x0000002016167892 */ /* 0x000fe2000f8ec0ff */
[----:B------:R-:W-:Y:S01]  /*2410*/  SHF.R.U32.HI R22, RZ, 0x1, R0 ;  /* 0x00000001ff167819 */ /* 0x000fe20000011600 */
[----:B------:R-:W-:Y:S01]  /*2420*/  IMAD.SHL.U32 R0, R0, 0x80, RZ ;  /* 0x0000008000007824 */ /* 0x000fe200078e00ff */
[----:B------:R-:W-:Y:S01]  /*2430*/  LOP3.LUT R2, R2, 0x1800, RZ, 0xc0, !PT ;  /* 0x0000180002027812 */ /* 0x000fe200078ec0ff */
[----:B------:R-:W-:Y:S01]  /*2440*/  UIADD3 UR4, UPT, UPT, UR22, UR4, UR23 ;  /* 0x0000000416047290 */ /* 0x000fe2000fffe017 */
[----:B------:R-:W-:-:S02]  /*2450*/  LOP3.LUT R21, R21, 0x20, RZ, 0xc0, !PT ;  /* 0x0000002015157812 */ /* 0x000fc400078ec0ff */
[----:B------:R-:W-:Y:S02]  /*2460*/  ELECT P0, URZ, PT ;  /* 0x0000000000ff782f */ /* 0x000fe40003800000 */
[----:B------:R-:W-:Y:S01]  /*2470*/  LOP3.LUT R2, R2, 0x70, R3, 0xf8, !PT ;  /* 0x0000007002027812 */ /* 0x000fe200078ef803 */
[----:B------:R-:W-:Y:S01]  /*2480*/  UMOV UR9, UR19 ;  /* 0x0000001300097c82 */ /* 0x000fe20008000000 */
[----:B------:R-:W-:Y:S01]  /*2490*/  LOP3.LUT R21, R21, 0x40, R22, 0xf8, !PT ;  /* 0x0000004015157812 */ /* 0x000fe200078ef816 */
[----:B------:R-:W-:Y:S01]  /*24a0*/  UMOV UR10, UR15 ;  /* 0x0000000f000a7c82 */ /* 0x000fe20008000000 */
[----:B------:R-:W-:Y:S01]  /*24b0*/  ISETP.LT.U32.AND P0, PT, R20, 0x20, P0 ;  /* 0x000000201400780c */ /* 0x000fe20000701070 */
[----:B-----5:R-:W-:Y:S01]  /*24c0*/  LDTM.16dp32bit_t0_t15.x16 R4, tmem[UR4] ;  /* 0x00000004000479ee */ /* 0x020fe20008a00000 */
[----:B------:R-:W3:Y:S01]  /*24d0*/  LDTM.16dp32bit_t16_t31.x16 R4, tmem[UR4+0x10] ;  /* 0x00001004000479ee */ /* 0x000ee20008a20000 */
[----:B------:R-:W-:Y:S01]  /*24e0*/  LOP3.LUT R21, R2, R21, RZ, 0x3c, !PT ;  /* 0x0000001502157212 */ /* 0x000fe200078e3cff */
[----:B------:R-:W-:-:S03]  /*24f0*/  NOP ;  /* 0x0000000000007918 */ /* 0x000fc60000000000 */
[----:B------:R-:W-:-:S04]  /*2500*/  LOP3.LUT R0, R21, 0x780, R0, 0xf8, !PT ;  /* 0x0000078015007812 */ /* 0x000fc800078ef800 */
[----:B------:R-:W-:Y:S02]  /*2510*/  LOP3.LUT R2, R0, 0x10, RZ, 0x3c, !PT ;  /* 0x0000001000027812 */ /* 0x000fe400078e3cff */
[----:B---3--:R-:W-:Y:S01]  /*2520*/  VOTEU.ANY UP1, P0 ;  /* 0x0000000000ff7886 */ /* 0x008fe20000020100 */
[----:B------:R-:W-:Y:S01]  /*2530*/  VOTEU.ANY UP0, P0 ;  /* 0x0000000000ff7886 */ /* 0x000fe20000000100 */
[----:B------:R-:W-:Y:S02]  /*2540*/  F2FP.F16.F32.PACK_AB R4, R5, R4 ;  /* 0x000000040504723e */ /* 0x000fe400000000ff */
[----:B------:R-:W-:Y:S02]  /*2550*/  F2FP.F16.F32.PACK_AB R5, R7, R6 ;  /* 0x000000060705723e */ /* 0x000fe400000000ff */
[----:B------:R-:W-:Y:S02]  /*2560*/  F2FP.F16.F32.PACK_AB R12, R13, R12 ;  /* 0x0000000c0d0c723e */ /* 0x000fe400000000ff */
[----:B------:R-:W-:-:S02]  /*2570*/  F2FP.F16.F32.PACK_AB R6, R9, R8 ;  /* 0x000000080906723e */ /* 0x000fc400000000ff */
[----:B------:R-:W-:Y:S02]  /*2580*/  F2FP.F16.F32.PACK_AB R7, R11, R10 ;  /* 0x0000000a0b07723e */ /* 0x000fe400000000ff */
[----:B------:R-:W-:Y:S02]  /*2590*/  F2FP.F16.F32.PACK_AB R13, R15, R14 ;  /* 0x0000000e0f0d723e */ /* 0x000fe400000000ff */
[----:B------:R-:W-:Y:S01]  /*25a0*/  F2FP.F16.F32.PACK_AB R14, R17, R16 ;  /* 0x00000010110e723e */ /* 0x000fe200000000ff */
[----:B--2---:R2:W-:Y:S01]  /*25b0*/  STS.128 [R0+UR8], R4 ;  /* 0x0000000400007988 */ /* 0x0045e20008000c08 */
[----:B------:R-:W-:-:S05]  /*25c0*/  F2FP.F16.F32.PACK_AB R15, R19, R18 ;  /* 0x00000012130f723e */ /* 0x000fca00000000ff */
[----:B------:R2:W-:Y:S01]  /*25d0*/  STS.128 [R2+UR8], R12 ;  /* 0x0000000c02007988 */ /* 0x0005e20008000c08 */
[----:B------:R3:W-:Y:S06]  /*25e0*/  MEMBAR.ALL.CTA ;  /* 0x0000000000007992 */ /* 0x0007ec0000008000 */
[----:B---3--:R-:W3:Y:S02]  /*25f0*/  FENCE.VIEW.ASYNC.S ;  /* 0x00000000000073c6 */ /* 0x008ee40000000000 */
[----:B---3--:R-:W-:Y:S06]  /*2600*/  BAR.SYNC.DEFER_BLOCKING 0x0 ;  /* 0x0000000000007b1d */ /* 0x008fec0000010000 */
[----:B------:R2:W-:Y:S01]  /*2610*/  @UP1 UTMASTG.2D [UR8], [UR20] ;  /* 0x00000008140013b5 */ /* 0x0005e20008008000 */
[----:B------:R0:W-:Y:S01]  /*2620*/  UTMACMDFLUSH ;  /* 0x00000000000079b7 */ /* 0x0001e20000000000 */
[----:B------:R-:W-:-:S04]  /*2630*/  DEPBAR.LE SB0, 0x0 ;  /* 0x000080000000791a */ /* 0x000fc80000000000 */
[----:B------:R-:W-:Y:S08]  /*2640*/  BAR.SYNC.DEFER_BLOCKING 0x0 ;  /* 0x0000000000007b1d */ /* 0x000ff00000010000 */
[----:B------:R-:W-:Y:S06]  /*2650*/  BAR.SYNC.DEFER_BLOCKING 0x0 ;  /* 0x0000000000007b1d */ /* 0x000fec0000010000 */
[----:B--2---:R-:W-:Y:S05]  /*2660*/  @P2 BRA `(.L_x_71) ;  /* 0x0000000000a02947 */ /* 0x004fea0003800000 */
[----:B------:R-:W2:Y:S01]  /*2670*/  S2UR UR5, SR_CgaCtaId ;  /* 0x00000000000579c3 */ /* 0x000ea20000008800 */
[----:B------:R-:W-:Y:S01]  /*2680*/  NOP ;  /* 0x0000000000007918 */ /* 0x000fe20000000000 */
[----:B------:R-:W-:Y:S01]  /*2690*/  UMOV UR4, 0x50 ;  /* 0x0000005000047882 */ /* 0x000fe20000000000 */
[----:B------:R-:W-:Y:S02]  /*26a0*/  IMAD.U32 R0, RZ, RZ, UR23 ;  /* 0x00000017ff007e24 */ /* 0x000fe4000f8e00ff */
[----:B------:R-:W-:Y:S02]  /*26b0*/  IMAD.MOV.U32 R3, RZ, RZ, 0x3 ;  /* 0x00000003ff037424 */ /* 0x000fe400078e00ff */
[----:B------:R-:W-:Y:S01]  /*26c0*/  IMAD.MOV.U32 R7, RZ, RZ, 0x1 ;  /* 0x00000001ff077424 */ /* 0x000fe200078e00ff */
[----:B------:R-:W-:-:S04]  /*26d0*/  LOP3.LUT R0, R0, 0xffff, RZ, 0xc0, !PT ;  /* 0x0000ffff00007812 */ /* 0x000fc800078ec0ff */
[----:B------:R-:W-:-:S05]  /*26e0*/  SHF.R.U32.HI R0, RZ, 0x5, R0 ;  /* 0x00000005ff007819 */ /* 0x000fca0000011600 */
[----:B------:R-:W-:Y:S01]  /*26f0*/  VIADD R2, R0, 0x10 ;  /* 0x0000001000027836 */ /* 0x000fe20000000000 */
[----:B------:R-:W-:Y:S01]  /*2700*/  SHF.L.U32 R0, R3, R0, RZ ;  /* 0x0000000003007219 */ /* 0x000fe200000006ff */
[----:B--2---:R-:W-:-:S03]  /*2710*/  ULEA UR6, UR5, UR4, 0x18 ;  /* 0x0000000405067291 */ /* 0x004fc6000f8ec0ff */
[----:B------:R-:W-:-:S04]  /*2720*/  SHF.L.U32 R3, R7, R2, RZ ;  /* 0x0000000207037219 */ /* 0x000fc800000006ff */
[----:B------:R-:W-:Y:S02]  /*2730*/  LOP3.LUT R0, R3, R0, RZ, 0xfc, !PT ;  /* 0x0000000003007212 */ /* 0x000fe400078efcff */
[----:B------:R-:W2:Y:S02]  /*2740*/  LDS R5, [UR6] ;  /* 0x00000006ff057984 */ /* 0x000ea40008000800 */
[C---:B------:R-:W-:Y:S02]  /*2750*/  LOP3.LUT R2, R0.reuse, 0xffff, RZ, 0xc0, !PT ;  /* 0x0000ffff00027812 */ /* 0x040fe400078ec0ff */
[----:B--2---:R-:W-:-:S04]  /*2760*/  LOP3.LUT R3, R0, 0xffff, R5, 0x80, !PT ;  /* 0x0000ffff00037812 */ /* 0x004fc800078e8005 */
[----:B------:R-:W-:-:S13]  /*2770*/  ISETP.NE.AND P0, PT, R3, R2, PT ;  /* 0x000000020300720c */ /* 0x000fda0003f05270 */
[----:B------:R-:W-:Y:S05]  /*2780*/  @P0 BRA `(.L_x_72) ;  /* 0x0000000000500947 */ /* 0x000fea0003800000 */
[----:B------:R-:W-:Y:S02]  /*2790*/  SHF.R.U32.HI R5, RZ, 0x10, R5 ;  /* 0x00000010ff057819 */ /* 0x000fe40000011605 */
[----:B------:R-:W-:-:S04]  /*27a0*/  SHF.R.U32.HI R2, RZ, 0x10, R0 ;  /* 0x00000010ff027819 */ /* 0x000fc80000011600 */
[----:B------:R-:W-:-:S04]  /*27b0*/  LOP3.LUT R5, R5, R2, RZ, 0xc0, !PT ;  /* 0x0000000205057212 */ /* 0x000fc800078ec0ff */
[----:B------:R-:W-:-:S13]  /*27c0*/  ISETP.NE.AND P0, PT, R5, R2, PT ;  /* 0x000000020500720c */ /* 0x000fda0003f05270 */
[----:B------:R-:W-:Y:S05]  /*27d0*/  @P0 BRA `(.L_x_73) ;  /* 0x0000000000300947 */ /* 0x000fea0003800000 */
[----:B------:R-:W-:Y:S01]  /*27e0*/  R2UR UR4, R0 ;  /* 0x00000000000472ca */ /* 0x000fe200000e0000 */
[----:B------:R-:W-:Y:S01]  /*27f0*/  VOTEU.ANY UR5, UPT, PT ;  /* 0x0000000000057886 */ /* 0x000fe200038e0100 */
[----:B------:R-:W2:Y:S01]  /*2800*/  S2R R0, SR_LANEID ;  /* 0x0000000000007919 */ /* 0x000ea20000000000 */
[----:B------:R-:W-:-:S10]  /*2810*/  UFLO.U32 UR5, UR5 ;  /* 0x00000005000572bd */ /* 0x000fd400080e0000 */
[----:B------:R-:W-:-:S06]  /*2820*/  ULOP3.LUT UR4, URZ, UR4, URZ, 0x33, !UPT ;  /* 0x00000004ff047292 */ /* 0x000fcc000f8e33ff */
[----:B------:R-:W-:-:S04]  /*2830*/  IMAD.U32 R2, RZ, RZ, UR4 ;  /* 0x00000004ff027e24 */ /* 0x000fc8000f8e00ff */
[----:B------:R-:W3:Y:S02]  /*2840*/  REDUX UR7, R2 ;  /* 0x00000000020773c4 */ /* 0x000ee40000000000 */
[----:B------:R4:W-:Y:S01]  /*2850*/  UTCATOMSWS.AND URZ, UR4 ;  /* 0x0000000400ff79e3 */ /* 0x0009e20008000000 */
[----:B--2---:R-:W-:Y:S01]  /*2860*/  ISETP.EQ.U32.AND P0, PT, R0, UR5, PT ;  /* 0x0000000500007c0c */ /* 0x004fe2000bf02070 */
[----:B---3--:R-:W-:-:S12]  /*2870*/  IMAD.U32 R0, RZ, RZ, UR7 ;  /* 0x00000007ff007e24 */ /* 0x008fd8000f8e00ff */
[----:B------:R4:W-:Y:S01]  /*2880*/  @P0 ATOMS.AND RZ, [UR6], R0 ;  /* 0x00000000ffff098c */ /* 0x0009e2000a800006 */
[----:B------:R-:W-:Y:S05]  /*2890*/  BRA `(.L_x_71) ;  /* 0x0000000000147947 */ /* 0x000fea0003800000 */
.L_x_73:
[----:B------:R-:W-:-:S07]  /*28a0*/  MOV R2, 0x28c0 ;  /* 0x000028c000027802 */ /* 0x000fce0000000f00 */
[----:B-1----:R-:W-:Y:S05]  /*28b0*/  CALL.REL.NOINC `($__internal_0_$__cuda_sm10x_tcgen05_guardrail_trap_col_being_dealloced_not_returned_by_alloc) ;  /* 0x0000000000447944 */ /* 0x002fea0003c00000 */
[----:B------:R-:W-:Y:S05]  /*28c0*/  BRA `(.L_x_71) ;  /* 0x0000000000087947 */ /* 0x000fea0003800000 */
.L_x_72:
[----:B------:R-:W-:-:S07]  /*28d0*/  MOV R2, 0x28f0 ;  /* 0x000028f000027802 */ /* 0x000fce0000000f00 */
[----:B-1----:R-:W-:Y:S05]  /*28e0*/  CALL.REL.NOINC `($__internal_2_$__cuda_sm10x_tcgen05_guardrail_trap_unallocated_columns_being_dealloced) ;  /* 0x0000000000507944 */ /* 0x002fea0003c00000 */
.L_x_71:
[----:B------:R-:W-:Y:S01]  /*28f0*/  NOP ;  /* 0x0000000000007918 */ /* 0x000fe20000000000 */
[----:B----4-:R-:W-:Y:S05]  /*2900*/  EXIT ;  /* 0x000000000000794d */ /* 0x010fea0003800000 */
.L_x_58:
[----:B------:R-:W2:Y:S02]  /*2910*/  SYNCS.PHASECHK.TRANS64.TRYWAIT P0, [UR8+0x6000], RZ ;  /* 0x006000ffff0075a7 */ /* 0x000ea40008001108 */
[----:B--2---:R-:W-:Y:S05]  /*2920*/  @!P0 BRA `(.L_x_58) ;  /* 0xfffffffc00f88947 */ /* 0x004fea000383ffff */
[----:B------:R-:W-:Y:S05]  /*2930*/  BRA `(.L_x_74) ;  /* 0xfffffff000ac7947 */ /* 0x000fea000383ffff */
.L_x_60:
[----:B------:R-:W2:Y:S02]  /*2940*/  SYNCS.PHASECHK.TRANS64.TRYWAIT P1, [UR8+0x6020], RZ ;  /* 0x006020ffff0075a7 */ /* 0x000ea40008021108 */
[----:B--2---:R-:W-:Y:S05]  /*2950*/  @!P1 BRA `(.L_x_60) ;  /* 0xfffffffc00f89947 */ /* 0x004fea000383ffff */
[----:B------:R-:W-:Y:S05]  /*2960*/  BRA `(.L_x_75) ;  /* 0xfffffff400207947 */ /* 0x000fea000383ffff */
.L_x_61:
[----:B------:R-:W3:Y:S02]  /*2970*/  SYNCS.PHASECHK.TRANS64.TRYWAIT P0, [UR28+0x6000], R2 ;  /* 0x00600002ff0075a7 */ /* 0x000ee4000800111c */
[----:B---3--:R-:W-:Y:S05]  /*2980*/  @!P0 BRA `(.L_x_61) ;  /* 0xfffffffc00f88947 */ /* 0x008fea000383ffff */
[----:B------:R-:W-:Y:S05]  /*2990*/  BRA `(.L_x_76) ;  /* 0xfffffff4009c7947 */ /* 0x000fea000383ffff */
.L_x_63:
[----:B------:R-:W3:Y:S02]  /*29a0*/  SYNCS.PHASECHK.TRANS64.TRYWAIT P0, [UR28+0x6020], R2 ;  /* 0x00602002ff0075a7 */ /* 0x000ee4000800111c */
[----:B---3--:R-:W-:Y:S05]  /*29b0*/  @!P0 BRA `(.L_x_63) ;  /* 0xfffffffc00f88947 */ /* 0x008fea000383ffff */
[----:B------:R-:W-:Y:S05]  /*29c0*/  BRA `(.L_x_77) ;  /* 0xfffffff8000c7947 */ /* 0x000fea000383ffff */
        .weak           $__internal_0_$__cuda_sm10x_tcgen05_guardrail_trap_col_being_dealloced_not_returned_by_alloc
        .type           $__internal_0_$__cuda_sm10x_tcgen05_guardrail_trap_col_being_dealloced_not_returned_by_alloc,@function
        .size           $__internal_0_$__cuda_sm10x_tcgen05_guardrail_trap_col_being_dealloced_not_returned_by_alloc,($__internal_1_$__cuda_sm10x_tcgen05_guardrail_trap_phase_invalid_during_alloc - $__internal_0_$__cuda_sm10x_tcgen05_guardrail_trap_col_being_dealloced_not_returned_by_alloc)
$__internal_0_$__cuda_sm10x_tcgen05_guardrail_trap_col_being_dealloced_not_returned_by_alloc:
[----:B------:R-:W-:Y:S05]  /*29d0*/  BPT.TRAP 0x1 ;  /* 0x000000040000795c */ /* 0x000fea0000300000 */
[----:B------:R-:W-:-:S04]  /*29e0*/  IMAD.MOV.U32 R3, RZ, RZ, 0x0 ;  /* 0x00000000ff037424 */ /* 0x000fc800078e00ff */
[----:B------:R-:W-:Y:S05]  /*29f0*/  RET.REL.NODEC R2 `(gluon_tcgen05) ;  /* 0xffffffd402807950 */ /* 0x000fea0003c3ffff */
        .weak           $__internal_1_$__cuda_sm10x_tcgen05_guardrail_trap_phase_invalid_during_alloc
        .type           $__internal_1_$__cuda_sm10x_tcgen05_guardrail_trap_phase_invalid_during_alloc,@function
        .size           $__internal_1_$__cuda_sm10x_tcgen05_guardrail_trap_phase_invalid_during_alloc,($__internal_2_$__cuda_sm10x_tcgen05_guardrail_trap_unallocated_columns_being_dealloced - $__internal_1_$__cuda_sm10x_tcgen05_guardrail_trap_phase_invalid_during_alloc)
$__internal_1_$__cuda_sm10x_tcgen05_guardrail_trap_phase_invalid_during_alloc:
[----:B------:R-:W-:Y:S05]  /*2a00*/  BPT.TRAP 0x1 ;  /* 0x000000040000795c */ /* 0x000fea0000300000 */
[----:B------:R-:W-:-:S04]  /*2a10*/  IMAD.MOV.U32 R3, RZ, RZ, 0x0 ;  /* 0x00000000ff037424 */ /* 0x000fc800078e00ff */
[----:B------:R-:W-:Y:S05]  /*2a20*/  RET.REL.NODEC R2 `(gluon_tcgen05) ;  /* 0xffffffd402747950 */ /* 0x000fea0003c3ffff */
        .weak           $__internal_2_$__cuda_sm10x_tcgen05_guardrail_trap_unallocated_columns_being_dealloced
        .type           $__internal_2_$__cuda_sm10x_tcgen05_guardrail_trap_unallocated_columns_being_dealloced,@function
        .size           $__internal_2_$__cuda_sm10x_tcgen05_guardrail_trap_unallocated_columns_being_dealloced,(.L_x_81 - $__internal_2_$__cuda_sm10x_tcgen05_guardrail_trap_unallocated_columns_being_dealloced)
$__internal_2_$__cuda_sm10x_tcgen05_guardrail_trap_unallocated_columns_being_dealloced:
[----:B------:R-:W-:Y:S05]  /*2a30*/  BPT.TRAP 0x1 ;  /* 0x000000040000795c */ /* 0x000fea0000300000 */
[----:B------:R-:W-:-:S04]  /*2a40*/  IMAD.MOV.U32 R3, RZ, RZ, 0x0 ;  /* 0x00000000ff037424 */ /* 0x000fc800078e00ff */
[----:B------:R-:W-:Y:S05]  /*2a50*/  RET.REL.NODEC R2 `(gluon_tcgen05) ;  /* 0xffffffd402687950 */ /* 0x000fea0003c3ffff */
.L_x_78:
[----:B------:R-:W-:-:S00]  /*2a60*/  BRA `(.L_x_78) ;  /* 0xfffffffc00fc7947 */ /* 0x000fc0000383ffff */
[----:B------:R-:W-:-:S00]  /*2a70*/  NOP ;  /* 0x0000000000007918 */ /* 0x000fc00000000000 */
        /* <DEDUP_REMOVED lines=8> */
.L_x_81:


//--------------------- .nv.shared.gluon_tcgen05  --------------------------
	.section	.nv.shared.gluon_tcgen05,"aw",@nobits
	.sectionflags	@""
	.align	16
	.zero		1024


//--------------------- .nv.shared.reserved.0     --------------------------
	.section	.nv.shared.reserved.0,"aw",@nobits
	.align	8
	.weak		__nv_reservedSMEM_offset_0_alias
	.size		__nv_reservedSMEM_offset_0_alias, 0, 64
	.other		__nv_reservedSMEM_offset_0_alias,@"STO_CUDA_RESERVED_SHARED STV_DEFAULT"
__nv_reservedSMEM_offset_0_alias:
	.zero		0
.nv.shared.reserved.0:
	.zero		64
	.weak		__nv_reservedSMEM_allocation_phase
	.type		__nv_reservedSMEM_allocation_phase,@object
	.size		__nv_reservedSMEM_allocation_phase,(.L_0 - __nv_reservedSMEM_allocation_phase)
__nv_reservedSMEM_allocation_phase:
	.zero		1
.L_0:
	.zero		7
	.weak		__nv_reservedSMEM_devtool_atexit_pc
	.type		__nv_reservedSMEM_devtool_atexit_pc,@object
	.size		__nv_reservedSMEM_devtool_atexit_pc,(__nv_reservedSMEM_allocation_mask - __nv_reservedSMEM_devtool_atexit_pc)
__nv_reservedSMEM_devtool_atexit_pc:
	.zero		8
	.weak		__nv_reservedSMEM_allocation_mask
	.type		__nv_reservedSMEM_allocation_mask,@object
	.size		__nv_reservedSMEM_allocation_mask,(.L_2 - __nv_reservedSMEM_allocation_mask)
__nv_reservedSMEM_allocation_mask:
	.zero		4
.L_2:


//--------------------- .nv.constant0.gluon_tcgen05 --------------------------
	.section	.nv.constant0.gluon_tcgen05,"a",@progbits
	.sectionflags	@""
	.align	4
.nv.constant0.gluon_tcgen05:
	.zero		976


//--------------------- SYMBOLS --------------------------

	.type		.nv.reservedSmem.offset0,@object
	.size		.nv.reservedSmem.offset0,0x4
	.type		.nv.reservedSmem.cap,@object
	.size		.nv.reservedSmem.cap,0x4
